	.target	sm_100a

	.elftype	@"ET_EXEC"


//--------------------- .note.nv.tkinfo           --------------------------
	.section	.note.nv.tkinfo,"",@"SHT_NOTE"
	.sectionflags	@"SHF_NOTE_NV_TKINFO"
	.tkinfo
        /*0018*/ 	.word	0x00000002
        /*0030*/ 	.string	""
        /*0030*/ 	.string	"ptxas"
        /*0030*/ 	.string	"Cuda compilation tools, release 13.0, V13.0.88"
        /*0030*/ 	.string	"Build cuda_13.0.r13.0/compiler.36424714_0"
        /*0030*/ 	.string	"-arch sm_100a -m 64 "



//--------------------- .note.nv.cuinfo           --------------------------
	.section	.note.nv.cuinfo,"",@"SHT_NOTE"
	.sectionflags	@"SHF_NOTE_NV_CUINFO"
        /*0018*/ 	.short	0x0002
        /*001a*/ 	.short	0x0064
        /*001c*/ 	.short	0x0082
	.zero		2


//--------------------- .nv.info                  --------------------------
	.section	.nv.info,"",@"SHT_CUDA_INFO"
	.align	4


	//----- nvinfo : EIATTR_REGCOUNT
	.align		4
        /*0000*/ 	.byte	0x04, 0x2f
        /*0002*/ 	.short	(.L_19 - .L_18)
	.align		4
.L_18:
        /*0004*/ 	.word	index@(_ZN7cutlass13device_kernelINS_4gemm6kernel13GemmUniversalIN4cute5tupleIJiiiiEEENS1_10collective13CollectiveMmaINS1_35MainloopSm100TmaUmmaWarpSpecializedILi16ELi2ELi4ENS5_IJNS4_1CILi1EEESB_SB_EEEEENS5_IJNSA_ILi128EEENSA_ILi64EEENSA_ILi32EEEEEENS_6half_tENS5_IJSB_llEEESI_NS5_IJlSB_lEEENS4_8TiledMMAINS4_8MMA_AtomIJNS4_20SM100_MMA_F16BF16_SSISI_SI_fLi128ELi64ELNS4_4UMMA5MajorE1ELSP_0ELNSO_7ScaleInE0ELSQ_0EEEEEENS4_6LayoutISC_NS5_IJNSA_ILi0EEESU_SU_EEEEENS5_IJNS4_10UnderscoreESX_SX_EEEEENS4_13SM90_TMA_LOADENS4_14ComposedLayoutINS4_7SwizzleILi3ELi4ELi3EEENS4_18smem_ptr_flag_bitsILi16EEENST_INS5_IJSF_NSA_ILi8EEEEEENS5_IJSB_SF_EEEEEEEvNS4_8identityES10_NS11_INS12_ILi2ELi4ELi3EEES15_NST_INS5_IJS16_SG_EEENS5_IJSG_SB_EEEEEEEvS1B_EENS_8epilogue10collective18CollectiveEpilogueINS1I_23Sm100TmaWarpSpecializedILi3ELi2ELi32ELb1ELb0EEEJSH_NS5_IJNST_ISE_SB_EENST_ISG_SB_EEEEESI_SK_SI_SK_NS1I_6fusion15FusionCallbacksIS1M_NS1Q_17LinearCombinationISI_fSI_fLNS_15FloatRoundStyleE2EEESH_S1P_JEEENS4_5SM1004TMEM4LOAD26SM100_TMEM_LOAD_32dp32b32xES10_S1G_NS4_39AutoVectorizingCopyWithAssumedAlignmentILi128EEENS4_14SM90_TMA_STOREES1G_S21_S21_EEEvvEEEEvNT_6ParamsE)
        /*0008*/ 	.word	0x0000006f


	//----- nvinfo : EIATTR_FRAME_SIZE
	.align		4
.L_19:
        /*000c*/ 	.byte	0x04, 0x11
        /*000e*/ 	.short	(.L_21 - .L_20)
	.align		4
.L_20:
        /*0010*/ 	.word	index@($__internal_2_$__cuda_sm10x_tcgen05_guardrail_trap_unallocated_columns_being_dealloced)
        /*0014*/ 	.word	0x00000000


	//----- nvinfo : EIATTR_FRAME_SIZE
	.align		4
.L_21:
        /*0018*/ 	.byte	0x04, 0x11
        /*001a*/ 	.short	(.L_23 - .L_22)
	.align		4
.L_22:
        /*001c*/ 	.word	index@($__internal_1_$__cuda_sm10x_tcgen05_guardrail_trap_phase_invalid_during_alloc)
        /*0020*/ 	.word	0x00000000


	//----- nvinfo : EIATTR_FRAME_SIZE
	.align		4
.L_23:
        /*0024*/ 	.byte	0x04, 0x11
        /*0026*/ 	.short	(.L_25 - .L_24)
	.align		4
.L_24:
        /*0028*/ 	.word	index@($__internal_0_$__cuda_sm10x_tcgen05_guardrail_trap_col_being_dealloced_not_returned_by_alloc)
        /*002c*/ 	.word	0x00000000


	//----- nvinfo : EIATTR_FRAME_SIZE
	.align		4
.L_25:
        /*0030*/ 	.byte	0x04, 0x11
        /*0032*/ 	.short	(.L_27 - .L_26)
	.align		4
.L_26:
        /*0034*/ 	.word	index@(_ZN7cutlass13device_kernelINS_4gemm6kernel13GemmUniversalIN4cute5tupleIJiiiiEEENS1_10collective13CollectiveMmaINS1_35MainloopSm100TmaUmmaWarpSpecializedILi16ELi2ELi4ENS5_IJNS4_1CILi1EEESB_SB_EEEEENS5_IJNSA_ILi128EEENSA_ILi64EEENSA_ILi32EEEEEENS_6half_tENS5_IJSB_llEEESI_NS5_IJlSB_lEEENS4_8TiledMMAINS4_8MMA_AtomIJNS4_20SM100_MMA_F16BF16_SSISI_SI_fLi128ELi64ELNS4_4UMMA5MajorE1ELSP_0ELNSO_7ScaleInE0ELSQ_0EEEEEENS4_6LayoutISC_NS5_IJNSA_ILi0EEESU_SU_EEEEENS5_IJNS4_10UnderscoreESX_SX_EEEEENS4_13SM90_TMA_LOADENS4_14ComposedLayoutINS4_7SwizzleILi3ELi4ELi3EEENS4_18smem_ptr_flag_bitsILi16EEENST_INS5_IJSF_NSA_ILi8EEEEEENS5_IJSB_SF_EEEEEEEvNS4_8identityES10_NS11_INS12_ILi2ELi4ELi3EEES15_NST_INS5_IJS16_SG_EEENS5_IJSG_SB_EEEEEEEvS1B_EENS_8epilogue10collective18CollectiveEpilogueINS1I_23Sm100TmaWarpSpecializedILi3ELi2ELi32ELb1ELb0EEEJSH_NS5_IJNST_ISE_SB_EENST_ISG_SB_EEEEESI_SK_SI_SK_NS1I_6fusion15FusionCallbacksIS1M_NS1Q_17LinearCombinationISI_fSI_fLNS_15FloatRoundStyleE2EEESH_S1P_JEEENS4_5SM1004TMEM4LOAD26SM100_TMEM_LOAD_32dp32b32xES10_S1G_NS4_39AutoVectorizingCopyWithAssumedAlignmentILi128EEENS4_14SM90_TMA_STOREES1G_S21_S21_EEEvvEEEEvNT_6ParamsE)
        /*0038*/ 	.word	0x00000000


	//----- nvinfo : EIATTR_MIN_STACK_SIZE
	.align		4
.L_27:
        /*003c*/ 	.byte	0x04, 0x12
        /*003e*/ 	.short	(.L_29 - .L_28)
	.align		4
.L_28:
        /*0040*/ 	.word	index@(_ZN7cutlass13device_kernelINS_4gemm6kernel13GemmUniversalIN4cute5tupleIJiiiiEEENS1_10collective13CollectiveMmaINS1_35MainloopSm100TmaUmmaWarpSpecializedILi16ELi2ELi4ENS5_IJNS4_1CILi1EEESB_SB_EEEEENS5_IJNSA_ILi128EEENSA_ILi64EEENSA_ILi32EEEEEENS_6half_tENS5_IJSB_llEEESI_NS5_IJlSB_lEEENS4_8TiledMMAINS4_8MMA_AtomIJNS4_20SM100_MMA_F16BF16_SSISI_SI_fLi128ELi64ELNS4_4UMMA5MajorE1ELSP_0ELNSO_7ScaleInE0ELSQ_0EEEEEENS4_6LayoutISC_NS5_IJNSA_ILi0EEESU_SU_EEEEENS5_IJNS4_10UnderscoreESX_SX_EEEEENS4_13SM90_TMA_LOADENS4_14ComposedLayoutINS4_7SwizzleILi3ELi4ELi3EEENS4_18smem_ptr_flag_bitsILi16EEENST_INS5_IJSF_NSA_ILi8EEEEEENS5_IJSB_SF_EEEEEEEvNS4_8identityES10_NS11_INS12_ILi2ELi4ELi3EEES15_NST_INS5_IJS16_SG_EEENS5_IJSG_SB_EEEEEEEvS1B_EENS_8epilogue10collective18CollectiveEpilogueINS1I_23Sm100TmaWarpSpecializedILi3ELi2ELi32ELb1ELb0EEEJSH_NS5_IJNST_ISE_SB_EENST_ISG_SB_EEEEESI_SK_SI_SK_NS1I_6fusion15FusionCallbacksIS1M_NS1Q_17LinearCombinationISI_fSI_fLNS_15FloatRoundStyleE2EEESH_S1P_JEEENS4_5SM1004TMEM4LOAD26SM100_TMEM_LOAD_32dp32b32xES10_S1G_NS4_39AutoVectorizingCopyWithAssumedAlignmentILi128EEENS4_14SM90_TMA_STOREES1G_S21_S21_EEEvvEEEEvNT_6ParamsE)
        /*0044*/ 	.word	0x00000000
.L_29:


//--------------------- .nv.compat                --------------------------
	.section	.nv.compat,"",@"SHT_CUDA_COMPAT_INFO"
	.align	4
        /*0000*/ 	.byte	0x02, 0x09, 0x01, 0x00, 0x02, 0x02, 0x02, 0x00, 0x02, 0x05, 0x05, 0x00, 0x03, 0x07, 0x01, 0x01
        /*0010*/ 	.byte	0x02, 0x03, 0x01, 0x00, 0x02, 0x06, 0x01, 0x00, 0x04, 0x0b, 0x08, 0x00, 0x09, 0x00, 0x00, 0x00
        /*0020*/ 	.byte	0x00, 0x00, 0x00, 0x00


//--------------------- .nv.info._ZN7cutlass13device_kernelINS_4gemm6kernel13GemmUniversalIN4cute5tupleIJiiiiEEENS1_10collective13CollectiveMmaINS1_35MainloopSm100TmaUmmaWarpSpecializedILi16ELi2ELi4ENS5_IJNS4_1CILi1EEESB_SB_EEEEENS5_IJNSA_ILi128EEENSA_ILi64EEENSA_ILi32EEEEEENS_6half_tENS5_IJSB_llEEESI_NS5_IJlSB_lEEENS4_8TiledMMAINS4_8MMA_AtomIJNS4_20SM100_MMA_F16BF16_SSISI_SI_fLi128ELi64ELNS4_4UMMA5MajorE1ELSP_0ELNSO_7ScaleInE0ELSQ_0EEEEEENS4_6LayoutISC_NS5_IJNSA_ILi0EEESU_SU_EEEEENS5_IJNS4_10UnderscoreESX_SX_EEEEENS4_13SM90_TMA_LOADENS4_14ComposedLayoutINS4_7SwizzleILi3ELi4ELi3EEENS4_18smem_ptr_flag_bitsILi16EEENST_INS5_IJSF_NSA_ILi8EEEEEENS5_IJSB_SF_EEEEEEEvNS4_8identityES10_NS11_INS12_ILi2ELi4ELi3EEES15_NST_INS5_IJS16_SG_EEENS5_IJSG_SB_EEEEEEEvS1B_EENS_8epilogue10collective18CollectiveEpilogueINS1I_23Sm100TmaWarpSpecializedILi3ELi2ELi32ELb1ELb0EEEJSH_NS5_IJNST_ISE_SB_EENST_ISG_SB_EEEEESI_SK_SI_SK_NS1I_6fusion15FusionCallbacksIS1M_NS1Q_17LinearCombinationISI_fSI_fLNS_15FloatRoundStyleE2EEESH_S1P_JEEENS4_5SM1004TMEM4LOAD26SM100_TMEM_LOAD_32dp32b32xES10_S1G_NS4_39AutoVectorizingCopyWithAssumedAlignmentILi128EEENS4_14SM90_TMA_STOREES1G_S21_S21_EEEvvEEEEvNT_6ParamsE --------------------------
	.section	.nv.info._ZN7cutlass13device_kernelINS_4gemm6kernel13GemmUniversalIN4cute5tupleIJiiiiEEENS1_10collective13CollectiveMmaINS1_35MainloopSm100TmaUmmaWarpSpecializedILi16ELi2ELi4ENS5_IJNS4_1CILi1EEESB_SB_EEEEENS5_IJNSA_ILi128EEENSA_ILi64EEENSA_ILi32EEEEEENS_6half_tENS5_IJSB_llEEESI_NS5_IJlSB_lEEENS4_8TiledMMAINS4_8MMA_AtomIJNS4_20SM100_MMA_F16BF16_SSISI_SI_fLi128ELi64ELNS4_4UMMA5MajorE1ELSP_0ELNSO_7ScaleInE0ELSQ_0EEEEEENS4_6LayoutISC_NS5_IJNSA_ILi0EEESU_SU_EEEEENS5_IJNS4_10UnderscoreESX_SX_EEEEENS4_13SM90_TMA_LOADENS4_14ComposedLayoutINS4_7SwizzleILi3ELi4ELi3EEENS4_18smem_ptr_flag_bitsILi16EEENST_INS5_IJSF_NSA_ILi8EEEEEENS5_IJSB_SF_EEEEEEEvNS4_8identityES10_NS11_INS12_ILi2ELi4ELi3EEES15_NST_INS5_IJS16_SG_EEENS5_IJSG_SB_EEEEEEEvS1B_EENS_8epilogue10collective18CollectiveEpilogueINS1I_23Sm100TmaWarpSpecializedILi3ELi2ELi32ELb1ELb0EEEJSH_NS5_IJNST_ISE_SB_EENST_ISG_SB_EEEEESI_SK_SI_SK_NS1I_6fusion15FusionCallbacksIS1M_NS1Q_17LinearCombinationISI_fSI_fLNS_15FloatRoundStyleE2EEESH_S1P_JEEENS4_5SM1004TMEM4LOAD26SM100_TMEM_LOAD_32dp32b32xES10_S1G_NS4_39AutoVectorizingCopyWithAssumedAlignmentILi128EEENS4_14SM90_TMA_STOREES1G_S21_S21_EEEvvEEEEvNT_6ParamsE,"",@"SHT_CUDA_INFO"
	.sectionflags	@""
	.align	4


	//----- nvinfo : EIATTR_CUDA_API_VERSION
	.align		4
        /*0000*/ 	.byte	0x04, 0x37
        /*0002*/ 	.short	(.L_31 - .L_30)
.L_30:
        /*0004*/ 	.word	0x00000082


	//----- nvinfo : EIATTR_KPARAM_INFO
	.align		4
.L_31:
        /*0008*/ 	.byte	0x04, 0x17
        /*000a*/ 	.short	(.L_33 - .L_32)
.L_32:
        /*000c*/ 	.word	0x00000000
        /*0010*/ 	.short	0x0000
        /*0012*/ 	.short	0x0000
        /*0014*/ 	.byte	0x00, 0xf0, 0x01, 0x20


	//----- nvinfo : EIATTR_AT_ENTRY_FRAGMENTS
	.align		4
.L_33:
        /*0018*/ 	.byte	0x04, 0x4f
        /*001a*/ 	.short	(.L_35 - .L_34)


	//   ....[0]....
.L_34:
        /*001c*/ 	.word	0x00000006


	//----- nvinfo : EIATTR_RESERVED_SMEM_USED
	.align		4
.L_35:
        /*0020*/ 	.byte	0x01, 0x41
	.zero		2


	//----- nvinfo : EIATTR_SPARSE_MMA_MASK
	.align		4
        /*0024*/ 	.byte	0x03, 0x50
        /*0026*/ 	.short	0x0000


	//----- nvinfo : EIATTR_TCGEN05_1CTA_USED
	.align		4
        /*0028*/ 	.byte	0x01, 0x51
	.zero		2


	//----- nvinfo : EIATTR_MAXREG_COUNT
	.align		4
        /*002c*/ 	.byte	0x03, 0x1b
        /*002e*/ 	.short	0x00ff


	//----- nvinfo : EIATTR_NUM_BARRIERS
	.align		4
        /*0030*/ 	.byte	0x02, 0x4c
        /*0032*/ 	.byte	0x07
	.zero		1


	//----- nvinfo : EIATTR_EXTERNS
	.align		4
        /*0034*/ 	.byte	0x04, 0x0f
        /*0036*/ 	.short	(.L_37 - .L_36)


	//   ....[0]....
	.align		4
.L_36:
        /*0038*/ 	.word	index@(__assertfail)


	//----- nvinfo : EIATTR_MERCURY_ISA_VERSION
	.align		4
.L_37:
        /*003c*/ 	.byte	0x03, 0x5f
        /*003e*/ 	.short	0x0101


	//----- nvinfo : EIATTR_INT_WARP_WIDE_INSTR_OFFSETS
	.align		4
        /*0040*/ 	.byte	0x04, 0x31
        /*0042*/ 	.short	(.L_39 - .L_38)


	//   ....[0]....
.L_38:
        /*0044*/ 	.word	0x00002030


	//   ....[1]....
        /*0048*/ 	.word	0x00004050


	//   ....[2]....
        /*004c*/ 	.word	0x00004080


	//   ....[3]....
        /*0050*/ 	.word	0x000040d0


	//   ....[4]....
        /*0054*/ 	.word	0x000049c0


	//   ....[5]....
        /*0058*/ 	.word	0x000049e0


	//   ....[6]....
        /*005c*/ 	.word	0x00004cb0


	//   ....[7]....
        /*0060*/ 	.word	0x00004de0


	//----- nvinfo : EIATTR_COOP_GROUP_MASK_REGIDS
	.align		4
.L_39:
        /*0064*/ 	.byte	0x04, 0x29
        /*0066*/ 	.short	(.L_41 - .L_40)


	//   ....[0]....
.L_40:
        /*0068*/ 	.word	0xffffffff


	//   ....[1]....
        /*006c*/ 	.word	0xffffffff


	//   ....[2]....
        /*0070*/ 	.word	0xffffffff


	//   ....[3]....
        /*0074*/ 	.word	0xffffffff


	//   ....[4]....
        /*0078*/ 	.word	0xffffffff


	//   ....[5]....
        /*007c*/ 	.word	0xffffffff


	//   ....[6]....
        /*0080*/ 	.word	0xffffffff


	//   ....[7]....
        /*0084*/ 	.word	0xffffffff


	//   ....[8]....
        /*0088*/ 	.word	0xffffffff


	//   ....[9]....
        /*008c*/ 	.word	0xffffffff


	//   ....[10]....
        /*0090*/ 	.word	0xffffffff


	//   ....[11]....
        /*0094*/ 	.word	0xffffffff


	//   ....[12]....
        /*0098*/ 	.word	0xffffffff


	//----- nvinfo : EIATTR_COOP_GROUP_INSTR_OFFSETS
	.align		4
.L_41:
        /*009c*/ 	.byte	0x04, 0x28
        /*009e*/ 	.short	(.L_43 - .L_42)


	//   ....[0]....
.L_42:
        /*00a0*/ 	.word	0x00000090


	//   ....[1]....
        /*00a4*/ 	.word	0x000004d0


	//   ....[2]....
        /*00a8*/ 	.word	0x000007f0


	//   ....[3]....
        /*00ac*/ 	.word	0x00000970


	//   ....[4]....
        /*00b0*/ 	.word	0x00000a70


	//   ....[5]....
        /*00b4*/ 	.word	0x00000be0


	//   ....[6]....
        /*00b8*/ 	.word	0x00000d80


	//   ....[7]....
        /*00bc*/ 	.word	0x00001f10


	//   ....[8]....
        /*00c0*/ 	.word	0x000033b0


	//   ....[9]....
        /*00c4*/ 	.word	0x000035c0


	//   ....[10]....
        /*00c8*/ 	.word	0x000035f0


	//   ....[11]....
        /*00cc*/ 	.word	0x00003f40


	//   ....[12]....
        /*00d0*/ 	.word	0x00004170


	//----- nvinfo : EIATTR_VRC_CTA_INIT_COUNT
	.align		4
.L_43:
        /*00d4*/ 	.byte	0x02, 0x4a
        /*00d6*/ 	.byte	0x80
	.zero		1


	//----- nvinfo : EIATTR_SYSCALL_OFFSETS
	.align		4
        /*00d8*/ 	.byte	0x04, 0x46
        /*00da*/ 	.short	(.L_45 - .L_44)


	//   ....[0]....
.L_44:
        /*00dc*/ 	.word	0x00005990


	//   ....[1]....
        /*00e0*/ 	.word	0x00005a80


	//   ....[2]....
        /*00e4*/ 	.word	0x000062c0


	//   ....[3]....
        /*00e8*/ 	.word	0x00006f70


	//----- nvinfo : EIATTR_MBARRIER_INSTR_OFFSETS
	.align		4
.L_45:
        /*00ec*/ 	.byte	0x04, 0x39
        /*00ee*/ 	.short	(.L_47 - .L_46)


	//   ....[0]....
.L_46:
        /*00f0*/ 	.word	0x000005d0
        /*00f4*/ 	.word	0x000000ff
        /*00f8*/ 	.word	0x00000000
        /*00fc*/ 	.short	0x0100
        /*00fe*/ 	.byte	0x05
	.zero		1


	//   ....[1]....
        /*0100*/ 	.word	0x000005e0
        /*0104*/ 	.word	0x000000ff
        /*0108*/ 	.word	0x00000080
        /*010c*/ 	.short	0x0100
        /*010e*/ 	.byte	0x05
	.zero		1


	//   ....[2]....
        /*0110*/ 	.word	0x000005f0
        /*0114*/ 	.word	0x000000ff
        /*0118*/ 	.word	0x00000008
        /*011c*/ 	.short	0x0100
        /*011e*/ 	.byte	0x05
	.zero		1


	//   ....[3]....
        /*0120*/ 	.word	0x00000600
        /*0124*/ 	.word	0x000000ff
        /*0128*/ 	.word	0x00000088
        /*012c*/ 	.short	0x0100
        /*012e*/ 	.byte	0x05
	.zero		1


	//   ....[4]....
        /*0130*/ 	.word	0x00000610
        /*0134*/ 	.word	0x000000ff
        /*0138*/ 	.word	0x00000010
        /*013c*/ 	.short	0x0100
        /*013e*/ 	.byte	0x05
	.zero		1


	//   ....[5]....
        /*0140*/ 	.word	0x00000620
        /*0144*/ 	.word	0x000000ff
        /*0148*/ 	.word	0x00000090
        /*014c*/ 	.short	0x0100
        /*014e*/ 	.byte	0x05
	.zero		1


	//   ....[6]....
        /*0150*/ 	.word	0x00000630
        /*0154*/ 	.word	0x000000ff
        /*0158*/ 	.word	0x00000018
        /*015c*/ 	.short	0x0100
        /*015e*/ 	.byte	0x05
	.zero		1


	//   ....[7]....
        /*0160*/ 	.word	0x00000640
        /*0164*/ 	.word	0x000000ff
        /*0168*/ 	.word	0x00000098
        /*016c*/ 	.short	0x0100
        /*016e*/ 	.byte	0x05
	.zero		1


	//   ....[8]....
        /*0170*/ 	.word	0x00000650
        /*0174*/ 	.word	0x000000ff
        /*0178*/ 	.word	0x00000020
        /*017c*/ 	.short	0x0100
        /*017e*/ 	.byte	0x05
	.zero		1


	//   ....[9]....
        /*0180*/ 	.word	0x00000660
        /*0184*/ 	.word	0x000000ff
        /*0188*/ 	.word	0x000000a0
        /*018c*/ 	.short	0x0100
        /*018e*/ 	.byte	0x05
	.zero		1


	//   ....[10]....
        /*0190*/ 	.word	0x00000670
        /*0194*/ 	.word	0x000000ff
        /*0198*/ 	.word	0x00000028
        /*019c*/ 	.short	0x0100
        /*019e*/ 	.byte	0x05
	.zero		1


	//   ....[11]....
        /*01a0*/ 	.word	0x00000680
        /*01a4*/ 	.word	0x000000ff
        /*01a8*/ 	.word	0x000000a8
        /*01ac*/ 	.short	0x0100
        /*01ae*/ 	.byte	0x05
	.zero		1


	//   ....[12]....
        /*01b0*/ 	.word	0x00000690
        /*01b4*/ 	.word	0x000000ff
        /*01b8*/ 	.word	0x00000030
        /*01bc*/ 	.short	0x0100
        /*01be*/ 	.byte	0x05
	.zero		1


	//   ....[13]....
        /*01c0*/ 	.word	0x000006a0
        /*01c4*/ 	.word	0x000000ff
        /*01c8*/ 	.word	0x000000b0
        /*01cc*/ 	.short	0x0100
        /*01ce*/ 	.byte	0x05
	.zero		1


	//   ....[14]....
        /*01d0*/ 	.word	0x000006b0
        /*01d4*/ 	.word	0x000000ff
        /*01d8*/ 	.word	0x00000038
        /*01dc*/ 	.short	0x0100
        /*01de*/ 	.byte	0x05
	.zero		1


	//   ....[15]....
        /*01e0*/ 	.word	0x000006c0
        /*01e4*/ 	.word	0x000000ff
        /*01e8*/ 	.word	0x000000b8
        /*01ec*/ 	.short	0x0100
        /*01ee*/ 	.byte	0x05
	.zero		1


	//   ....[16]....
        /*01f0*/ 	.word	0x000006d0
        /*01f4*/ 	.word	0x000000ff
        /*01f8*/ 	.word	0x00000040
        /*01fc*/ 	.short	0x0100
        /*01fe*/ 	.byte	0x05
	.zero		1


	//   ....[17]....
        /*0200*/ 	.word	0x000006e0
        /*0204*/ 	.word	0x000000ff
        /*0208*/ 	.word	0x000000c0
        /*020c*/ 	.short	0x0100
        /*020e*/ 	.byte	0x05
	.zero		1


	//   ....[18]....
        /*0210*/ 	.word	0x000006f0
        /*0214*/ 	.word	0x000000ff
        /*0218*/ 	.word	0x00000048
        /*021c*/ 	.short	0x0100
        /*021e*/ 	.byte	0x05
	.zero		1


	//   ....[19]....
        /*0220*/ 	.word	0x00000700
        /*0224*/ 	.word	0x000000ff
        /*0228*/ 	.word	0x000000c8
        /*022c*/ 	.short	0x0100
        /*022e*/ 	.byte	0x05
	.zero		1


	//   ....[20]....
        /*0230*/ 	.word	0x00000710
        /*0234*/ 	.word	0x000000ff
        /*0238*/ 	.word	0x00000050
        /*023c*/ 	.short	0x0100
        /*023e*/ 	.byte	0x05
	.zero		1


	//   ....[21]....
        /*0240*/ 	.word	0x00000720
        /*0244*/ 	.word	0x000000ff
        /*0248*/ 	.word	0x000000d0
        /*024c*/ 	.short	0x0100
        /*024e*/ 	.byte	0x05
	.zero		1


	//   ....[22]....
        /*0250*/ 	.word	0x00000730
        /*0254*/ 	.word	0x000000ff
        /*0258*/ 	.word	0x00000058
        /*025c*/ 	.short	0x0100
        /*025e*/ 	.byte	0x05
	.zero		1


	//   ....[23]....
        /*0260*/ 	.word	0x00000740
        /*0264*/ 	.word	0x000000ff
        /*0268*/ 	.word	0x000000d8
        /*026c*/ 	.short	0x0100
        /*026e*/ 	.byte	0x05
	.zero		1


	//   ....[24]....
        /*0270*/ 	.word	0x00000750
        /*0274*/ 	.word	0x000000ff
        /*0278*/ 	.word	0x00000060
        /*027c*/ 	.short	0x0100
        /*027e*/ 	.byte	0x05
	.zero		1


	//   ....[25]....
        /*0280*/ 	.word	0x00000760
        /*0284*/ 	.word	0x000000ff
        /*0288*/ 	.word	0x000000e0
        /*028c*/ 	.short	0x0100
        /*028e*/ 	.byte	0x05
	.zero		1


	//   ....[26]....
        /*0290*/ 	.word	0x00000770
        /*0294*/ 	.word	0x000000ff
        /*0298*/ 	.word	0x00000068
        /*029c*/ 	.short	0x0100
        /*029e*/ 	.byte	0x05
	.zero		1


	//   ....[27]....
        /*02a0*/ 	.word	0x00000780
        /*02a4*/ 	.word	0x000000ff
        /*02a8*/ 	.word	0x000000e8
        /*02ac*/ 	.short	0x0100
        /*02ae*/ 	.byte	0x05
	.zero		1


	//   ....[28]....
        /*02b0*/ 	.word	0x00000790
        /*02b4*/ 	.word	0x000000ff
        /*02b8*/ 	.word	0x00000070
        /*02bc*/ 	.short	0x0100
        /*02be*/ 	.byte	0x05
	.zero		1


	//   ....[29]....
        /*02c0*/ 	.word	0x000007a0
        /*02c4*/ 	.word	0x000000ff
        /*02c8*/ 	.word	0x000000f0
        /*02cc*/ 	.short	0x0100
        /*02ce*/ 	.byte	0x05
	.zero		1


	//   ....[30]....
        /*02d0*/ 	.word	0x000007b0
        /*02d4*/ 	.word	0x000000ff
        /*02d8*/ 	.word	0x00000078
        /*02dc*/ 	.short	0x0100
        /*02de*/ 	.byte	0x05
	.zero		1


	//   ....[31]....
        /*02e0*/ 	.word	0x000007c0
        /*02e4*/ 	.word	0x000000ff
        /*02e8*/ 	.word	0x000000f8
        /*02ec*/ 	.short	0x0100
        /*02ee*/ 	.byte	0x05
	.zero		1


	//   ....[32]....
        /*02f0*/ 	.word	0x00000900
        /*02f4*/ 	.word	0x000000ff
        /*02f8*/ 	.word	0x00000100
        /*02fc*/ 	.short	0x0100
        /*02fe*/ 	.byte	0x07
	.zero		1


	//   ....[33]....
        /*0300*/ 	.word	0x00000910
        /*0304*/ 	.word	0x000000ff
        /*0308*/ 	.word	0x00000118
        /*030c*/ 	.short	0x0100
        /*030e*/ 	.byte	0x07
	.zero		1


	//   ....[34]....
        /*0310*/ 	.word	0x00000920
        /*0314*/ 	.word	0x000000ff
        /*0318*/ 	.word	0x00000108
        /*031c*/ 	.short	0x0100
        /*031e*/ 	.byte	0x07
	.zero		1


	//   ....[35]....
        /*0320*/ 	.word	0x00000930
        /*0324*/ 	.word	0x000000ff
        /*0328*/ 	.word	0x00000120
        /*032c*/ 	.short	0x0100
        /*032e*/ 	.byte	0x07
	.zero		1


	//   ....[36]....
        /*0330*/ 	.word	0x00000940
        /*0334*/ 	.word	0x000000ff
        /*0338*/ 	.word	0x00000110
        /*033c*/ 	.short	0x0100
        /*033e*/ 	.byte	0x07
	.zero		1


	//   ....[37]....
        /*0340*/ 	.word	0x00000950
        /*0344*/ 	.word	0x000000ff
        /*0348*/ 	.word	0x00000128
        /*034c*/ 	.short	0x0100
        /*034e*/ 	.byte	0x07
	.zero		1


	//   ....[38]....
        /*0350*/ 	.word	0x00000a40
        /*0354*/ 	.word	0x000000ff
        /*0358*/ 	.word	0x00000130
        /*035c*/ 	.short	0x0100
        /*035e*/ 	.byte	0x05
	.zero		1


	//   ....[39]....
        /*0360*/ 	.word	0x00000a50
        /*0364*/ 	.word	0x000000ff
        /*0368*/ 	.word	0x00000138
        /*036c*/ 	.short	0x0100
        /*036e*/ 	.byte	0x05
	.zero		1


	//   ....[40]....
        /*0370*/ 	.word	0x00000b90
        /*0374*/ 	.word	0x000000ff
        /*0378*/ 	.word	0x00000140
        /*037c*/ 	.short	0x0100
        /*037e*/ 	.byte	0x05
	.zero		1


	//   ....[41]....
        /*0380*/ 	.word	0x00000ba0
        /*0384*/ 	.word	0x000000ff
        /*0388*/ 	.word	0x00000150
        /*038c*/ 	.short	0x0100
        /*038e*/ 	.byte	0x05
	.zero		1


	//   ....[42]....
        /*0390*/ 	.word	0x00000bb0
        /*0394*/ 	.word	0x000000ff
        /*0398*/ 	.word	0x00000148
        /*039c*/ 	.short	0x0100
        /*039e*/ 	.byte	0x05
	.zero		1


	//   ....[43]....
        /*03a0*/ 	.word	0x00000bc0
        /*03a4*/ 	.word	0x000000ff
        /*03a8*/ 	.word	0x00000158
        /*03ac*/ 	.short	0x0100
        /*03ae*/ 	.byte	0x05
	.zero		1


	//   ....[44]....
        /*03b0*/ 	.word	0x00000cf0
        /*03b4*/ 	.word	0x000000ff
        /*03b8*/ 	.word	0x00000160
        /*03bc*/ 	.short	0x0100
        /*03be*/ 	.byte	0x07
	.zero		1


	//   ....[45]....
        /*03c0*/ 	.word	0x00000d00
        /*03c4*/ 	.word	0x000000ff
        /*03c8*/ 	.word	0x00000180
        /*03cc*/ 	.short	0x0100
        /*03ce*/ 	.byte	0x07
	.zero		1


	//   ....[46]....
        /*03d0*/ 	.word	0x00000d10
        /*03d4*/ 	.word	0x000000ff
        /*03d8*/ 	.word	0x00000168
        /*03dc*/ 	.short	0x0100
        /*03de*/ 	.byte	0x07
	.zero		1


	//   ....[47]....
        /*03e0*/ 	.word	0x00000d20
        /*03e4*/ 	.word	0x000000ff
        /*03e8*/ 	.word	0x00000188
        /*03ec*/ 	.short	0x0100
        /*03ee*/ 	.byte	0x07
	.zero		1


	//   ....[48]....
        /*03f0*/ 	.word	0x00000d30
        /*03f4*/ 	.word	0x000000ff
        /*03f8*/ 	.word	0x00000170
        /*03fc*/ 	.short	0x0100
        /*03fe*/ 	.byte	0x07
	.zero		1


	//   ....[49]....
        /*0400*/ 	.word	0x00000d40
        /*0404*/ 	.word	0x000000ff
        /*0408*/ 	.word	0x00000190
        /*040c*/ 	.short	0x0100
        /*040e*/ 	.byte	0x07
	.zero		1


	//   ....[50]....
        /*0410*/ 	.word	0x00000d50
        /*0414*/ 	.word	0x000000ff
        /*0418*/ 	.word	0x00000178
        /*041c*/ 	.short	0x0100
        /*041e*/ 	.byte	0x07
	.zero		1


	//   ....[51]....
        /*0420*/ 	.word	0x00000d60
        /*0424*/ 	.word	0x000000ff
        /*0428*/ 	.word	0x00000198
        /*042c*/ 	.short	0x0100
        /*042e*/ 	.byte	0x07
	.zero		1


	//   ....[52]....
        /*0430*/ 	.word	0x00000e50
        /*0434*/ 	.word	0x000000ff
        /*0438*/ 	.word	0x000001a0
        /*043c*/ 	.short	0x0100
        /*043e*/ 	.byte	0x05
	.zero		1


	//   ....[53]....
        /*0440*/ 	.word	0x00000e60
        /*0444*/ 	.word	0x000000ff
        /*0448*/ 	.word	0x000001b0
        /*044c*/ 	.short	0x0100
        /*044e*/ 	.byte	0x05
	.zero		1


	//   ....[54]....
        /*0450*/ 	.word	0x00000e70
        /*0454*/ 	.word	0x000000ff
        /*0458*/ 	.word	0x000001a8
        /*045c*/ 	.short	0x0100
        /*045e*/ 	.byte	0x05
	.zero		1


	//   ....[55]....
        /*0460*/ 	.word	0x00000e80
        /*0464*/ 	.word	0x000000ff
        /*0468*/ 	.word	0x000001b8
        /*046c*/ 	.short	0x0100
        /*046e*/ 	.byte	0x05
	.zero		1


	//   ....[56]....
        /*0470*/ 	.word	0x00001750
        /*0474*/ 	.word	0x00000002
        /*0478*/ 	.word	0x000001b0
        /*047c*/ 	.short	0x010a
        /*047e*/ 	.byte	0xff
	.zero		1


	//   ....[57]....
        /*0480*/ 	.word	0x00001780
        /*0484*/ 	.word	0x00000002
        /*0488*/ 	.word	0x000001a0
        /*048c*/ 	.short	0x0101
        /*048e*/ 	.byte	0xff
	.zero		1


	//   ....[58]....
        /*0490*/ 	.word	0x00001850
        /*0494*/ 	.word	0x000000ff
        /*0498*/ 	.word	0x00000080
        /*049c*/ 	.short	0x010a
        /*049e*/ 	.byte	0x08
	.zero		1


	//   ....[59]....
        /*04a0*/ 	.word	0x00001900
        /*04a4*/ 	.word	0x000000ff
        /*04a8*/ 	.word	0x00000080
        /*04ac*/ 	.short	0x010a
        /*04ae*/ 	.byte	0x21
	.zero		1


	//   ....[60]....
        /*04b0*/ 	.word	0x00001a50
        /*04b4*/ 	.word	0x000000ff
        /*04b8*/ 	.word	0x00000080
        /*04bc*/ 	.short	0x010a
        /*04be*/ 	.byte	0x08
	.zero		1


	//   ....[61]....
        /*04c0*/ 	.word	0x00001bb0
        /*04c4*/ 	.word	0x000000ff
        /*04c8*/ 	.word	0x00000138
        /*04cc*/ 	.short	0x0101
        /*04ce*/ 	.byte	0x04
	.zero		1


	//   ....[62]....
        /*04d0*/ 	.word	0x00001bd0
        /*04d4*/ 	.word	0x000000ff
        /*04d8*/ 	.word	0x00000080
        /*04dc*/ 	.short	0x010a
        /*04de*/ 	.byte	0x08
	.zero		1


	//   ....[63]....
        /*04e0*/ 	.word	0x00001c60
        /*04e4*/ 	.word	0x000000ff
        /*04e8*/ 	.word	0x00000080
        /*04ec*/ 	.short	0x010a
        /*04ee*/ 	.byte	0x19
	.zero		1


	//   ....[64]....
        /*04f0*/ 	.word	0x00001db0
        /*04f4*/ 	.word	0x000000ff
        /*04f8*/ 	.word	0x00000080
        /*04fc*/ 	.short	0x010a
        /*04fe*/ 	.byte	0x08
	.zero		1


	//   ....[65]....
        /*0500*/ 	.word	0x00001f40
        /*0504*/ 	.word	0x00000002
        /*0508*/ 	.word	0x00000140
        /*050c*/ 	.short	0x010a
        /*050e*/ 	.byte	0xff
	.zero		1


	//   ....[66]....
        /*0510*/ 	.word	0x00002000
        /*0514*/ 	.word	0x00000002
        /*0518*/ 	.word	0x00000000
        /*051c*/ 	.short	0x0101
        /*051e*/ 	.byte	0xff
	.zero		1


	//   ....[67]....
        /*0520*/ 	.word	0x00002560
        /*0524*/ 	.word	0x000000ff
        /*0528*/ 	.word	0x00000000
        /*052c*/ 	.short	0x010a
        /*052e*/ 	.byte	0x05
	.zero		1


	//   ....[68]....
        /*0530*/ 	.word	0x000025f0
        /*0534*/ 	.word	0x000000ff
        /*0538*/ 	.word	0x00000000
        /*053c*/ 	.short	0x010a
        /*053e*/ 	.byte	0x05
	.zero		1


	//   ....[69]....
        /*0540*/ 	.word	0x00002680
        /*0544*/ 	.word	0x000000ff
        /*0548*/ 	.word	0x00000000
        /*054c*/ 	.short	0x010a
        /*054e*/ 	.byte	0x05
	.zero		1


	//   ....[70]....
        /*0550*/ 	.word	0x00002710
        /*0554*/ 	.word	0x000000ff
        /*0558*/ 	.word	0x00000000
        /*055c*/ 	.short	0x010a
        /*055e*/ 	.byte	0x05
	.zero		1


	//   ....[71]....
        /*0560*/ 	.word	0x000027a0
        /*0564*/ 	.word	0x000000ff
        /*0568*/ 	.word	0x00000000
        /*056c*/ 	.short	0x010a
        /*056e*/ 	.byte	0x05
	.zero		1


	//   ....[72]....
        /*0570*/ 	.word	0x00002830
        /*0574*/ 	.word	0x000000ff
        /*0578*/ 	.word	0x00000000
        /*057c*/ 	.short	0x010a
        /*057e*/ 	.byte	0x05
	.zero		1


	//   ....[73]....
        /*0580*/ 	.word	0x000028c0
        /*0584*/ 	.word	0x000000ff
        /*0588*/ 	.word	0x00000000
        /*058c*/ 	.short	0x010a
        /*058e*/ 	.byte	0x05
	.zero		1


	//   ....[74]....
        /*0590*/ 	.word	0x00002950
        /*0594*/ 	.word	0x000000ff
        /*0598*/ 	.word	0x00000000
        /*059c*/ 	.short	0x010a
        /*059e*/ 	.byte	0x05
	.zero		1


	//   ....[75]....
        /*05a0*/ 	.word	0x000029e0
        /*05a4*/ 	.word	0x000000ff
        /*05a8*/ 	.word	0x00000000
        /*05ac*/ 	.short	0x010a
        /*05ae*/ 	.byte	0x05
	.zero		1


	//   ....[76]....
        /*05b0*/ 	.word	0x00002a70
        /*05b4*/ 	.word	0x000000ff
        /*05b8*/ 	.word	0x00000000
        /*05bc*/ 	.short	0x010a
        /*05be*/ 	.byte	0x05
	.zero		1


	//   ....[77]....
        /*05c0*/ 	.word	0x00002b00
        /*05c4*/ 	.word	0x000000ff
        /*05c8*/ 	.word	0x00000000
        /*05cc*/ 	.short	0x010a
        /*05ce*/ 	.byte	0x05
	.zero		1


	//   ....[78]....
        /*05d0*/ 	.word	0x00002b90
        /*05d4*/ 	.word	0x000000ff
        /*05d8*/ 	.word	0x00000000
        /*05dc*/ 	.short	0x010a
        /*05de*/ 	.byte	0x05
	.zero		1


	//   ....[79]....
        /*05e0*/ 	.word	0x00002c20
        /*05e4*/ 	.word	0x000000ff
        /*05e8*/ 	.word	0x00000000
        /*05ec*/ 	.short	0x010a
        /*05ee*/ 	.byte	0x05
	.zero		1


	//   ....[80]....
        /*05f0*/ 	.word	0x00002cb0
        /*05f4*/ 	.word	0x000000ff
        /*05f8*/ 	.word	0x00000000
        /*05fc*/ 	.short	0x010a
        /*05fe*/ 	.byte	0x05
	.zero		1


	//   ....[81]....
        /*0600*/ 	.word	0x00002d40
        /*0604*/ 	.word	0x000000ff
        /*0608*/ 	.word	0x00000000
        /*060c*/ 	.short	0x010a
        /*060e*/ 	.byte	0x05
	.zero		1


	//   ....[82]....
        /*0610*/ 	.word	0x00002de0
        /*0614*/ 	.word	0x00000000
        /*0618*/ 	.word	0x00000000
        /*061c*/ 	.short	0x010a
        /*061e*/ 	.byte	0xff
	.zero		1


	//   ....[83]....
        /*0620*/ 	.word	0x00002f00
        /*0624*/ 	.word	0x00000000
        /*0628*/ 	.word	0x000001a0
        /*062c*/ 	.short	0x010a
        /*062e*/ 	.byte	0xff
	.zero		1


	//   ....[84]....
        /*0630*/ 	.word	0x00002f70
        /*0634*/ 	.word	0x00000000
        /*0638*/ 	.word	0x00000000
        /*063c*/ 	.short	0x0101
        /*063e*/ 	.byte	0xff
	.zero		1


	//   ....[85]....
        /*0640*/ 	.word	0x00002f90
        /*0644*/ 	.word	0x000000ff
        /*0648*/ 	.word	0x00000150
        /*064c*/ 	.short	0x010a
        /*064e*/ 	.byte	0x05
	.zero		1


	//   ....[86]....
        /*0650*/ 	.word	0x000030b0
        /*0654*/ 	.word	0x00000000
        /*0658*/ 	.word	0x00000140
        /*065c*/ 	.short	0x010a
        /*065e*/ 	.byte	0xff
	.zero		1


	//   ....[87]....
        /*0660*/ 	.word	0x000031b0
        /*0664*/ 	.word	0x00000000
        /*0668*/ 	.word	0x00000000
        /*066c*/ 	.short	0x0101
        /*066e*/ 	.byte	0xff
	.zero		1


	//   ....[88]....
        /*0670*/ 	.word	0x00003240
        /*0674*/ 	.word	0x000000ff
        /*0678*/ 	.word	0x00000150
        /*067c*/ 	.short	0x0106
        /*067e*/ 	.byte	0x05
	.zero		1


	//   ....[89]....
        /*0680*/ 	.word	0x00003260
        /*0684*/ 	.word	0x000000ff
        /*0688*/ 	.word	0x00000150
        /*068c*/ 	.short	0x010a
        /*068e*/ 	.byte	0x05
	.zero		1


	//   ....[90]....
        /*0690*/ 	.word	0x000032f0
        /*0694*/ 	.word	0x000000ff
        /*0698*/ 	.word	0x00000150
        /*069c*/ 	.short	0x0106
        /*069e*/ 	.byte	0x04
	.zero		1


	//   ....[91]....
        /*06a0*/ 	.word	0x00003330
        /*06a4*/ 	.word	0x00000000
        /*06a8*/ 	.word	0x00000150
        /*06ac*/ 	.short	0x010a
        /*06ae*/ 	.byte	0xff
	.zero		1


	//   ....[92]....
        /*06b0*/ 	.word	0x00003830
        /*06b4*/ 	.word	0x00000000
        /*06b8*/ 	.word	0x00000140
        /*06bc*/ 	.short	0x010a
        /*06be*/ 	.byte	0xff
	.zero		1


	//   ....[93]....
        /*06c0*/ 	.word	0x00003940
        /*06c4*/ 	.word	0x00000003
        /*06c8*/ 	.word	0x00000000
        /*06cc*/ 	.short	0x0101
        /*06ce*/ 	.byte	0xff
	.zero		1


	//   ....[94]....
        /*06d0*/ 	.word	0x00003950
        /*06d4*/ 	.word	0x000000ff
        /*06d8*/ 	.word	0x00000000
        /*06dc*/ 	.short	0x010a
        /*06de*/ 	.byte	0x04
	.zero		1


	//   ....[95]....
        /*06e0*/ 	.word	0x00003970
        /*06e4*/ 	.word	0x000000ff
        /*06e8*/ 	.word	0x00000180
        /*06ec*/ 	.short	0x010a
        /*06ee*/ 	.byte	0x08
	.zero		1


	//   ....[96]....
        /*06f0*/ 	.word	0x00003a40
        /*06f4*/ 	.word	0x000000ff
        /*06f8*/ 	.word	0x00000000
        /*06fc*/ 	.short	0x010a
        /*06fe*/ 	.byte	0x07
	.zero		1


	//   ....[97]....
        /*0700*/ 	.word	0x00003b80
        /*0704*/ 	.word	0x000000ff
        /*0708*/ 	.word	0x00000000
        /*070c*/ 	.short	0x010a
        /*070e*/ 	.byte	0x04
	.zero		1


	//   ....[98]....
        /*0710*/ 	.word	0x00003d70
        /*0714*/ 	.word	0x000000ff
        /*0718*/ 	.word	0x00000000
        /*071c*/ 	.short	0x010a
        /*071e*/ 	.byte	0x05
	.zero		1


	//   ....[99]....
        /*0720*/ 	.word	0x00003e00
        /*0724*/ 	.word	0x000000ff
        /*0728*/ 	.word	0x00000000
        /*072c*/ 	.short	0x010a
        /*072e*/ 	.byte	0x05
	.zero		1


	//   ....[100]....
        /*0730*/ 	.word	0x00003e90
        /*0734*/ 	.word	0x000000ff
        /*0738*/ 	.word	0x00000000
        /*073c*/ 	.short	0x010a
        /*073e*/ 	.byte	0x05
	.zero		1


	//   ....[101]....
        /*0740*/ 	.word	0x00003f20
        /*0744*/ 	.word	0x000000ff
        /*0748*/ 	.word	0x00000000
        /*074c*/ 	.short	0x010a
        /*074e*/ 	.byte	0x07
	.zero		1


	//   ....[102]....
        /*0750*/ 	.word	0x00004360
        /*0754*/ 	.word	0x00000000
        /*0758*/ 	.word	0x00000140
        /*075c*/ 	.short	0x010a
        /*075e*/ 	.byte	0xff
	.zero		1


	//   ....[103]....
        /*0760*/ 	.word	0x00004420
        /*0764*/ 	.word	0x00000000
        /*0768*/ 	.word	0x00000000
        /*076c*/ 	.short	0x0101
        /*076e*/ 	.byte	0xff
	.zero		1


	//   ....[104]....
        /*0770*/ 	.word	0x00004740
        /*0774*/ 	.word	0x000000ff
        /*0778*/ 	.word	0x00000138
        /*077c*/ 	.short	0x010a
        /*077e*/ 	.byte	0x07
	.zero		1


	//   ....[105]....
        /*0780*/ 	.word	0x00004960
        /*0784*/ 	.word	0x000000ff
        /*0788*/ 	.word	0x00000118
        /*078c*/ 	.short	0x010a
        /*078e*/ 	.byte	0x0f
	.zero		1


	//   ....[106]....
        /*0790*/ 	.word	0x00004b60
        /*0794*/ 	.word	0x000000ff
        /*0798*/ 	.word	0x00000100
        /*079c*/ 	.short	0x010b
        /*079e*/ 	.byte	0x0f
	.zero		1


	//   ....[107]....
        /*07a0*/ 	.word	0x00004bb0
        /*07a4*/ 	.word	0x000000ff
        /*07a8*/ 	.word	0x00000000
        /*07ac*/ 	.short	0x0101
        /*07ae*/ 	.byte	0x10
	.zero		1


	//   ....[108]....
        /*07b0*/ 	.word	0x00004bf0
        /*07b4*/ 	.word	0x000000ff
        /*07b8*/ 	.word	0x00000118
        /*07bc*/ 	.short	0x010a
        /*07be*/ 	.byte	0x0d
	.zero		1


	//   ....[109]....
        /*07c0*/ 	.word	0x00004e30
        /*07c4*/ 	.word	0x000000ff
        /*07c8*/ 	.word	0x00000100
        /*07cc*/ 	.short	0x010b
        /*07ce*/ 	.byte	0x0d
	.zero		1


	//   ....[110]....
        /*07d0*/ 	.word	0x00004ea0
        /*07d4*/ 	.word	0x000000ff
        /*07d8*/ 	.word	0x00000000
        /*07dc*/ 	.short	0x0101
        /*07de*/ 	.byte	0x0f
	.zero		1


	//   ....[111]....
        /*07e0*/ 	.word	0x00004ef0
        /*07e4*/ 	.word	0x000000ff
        /*07e8*/ 	.word	0x00000000
        /*07ec*/ 	.short	0x010a
        /*07ee*/ 	.byte	0x04
	.zero		1


	//   ....[112]....
        /*07f0*/ 	.word	0x00004f80
        /*07f4*/ 	.word	0x000000ff
        /*07f8*/ 	.word	0x00000000
        /*07fc*/ 	.short	0x010a
        /*07fe*/ 	.byte	0x04
	.zero		1


	//   ....[113]....
        /*0800*/ 	.word	0x00005020
        /*0804*/ 	.word	0x00000000
        /*0808*/ 	.word	0x00000000
        /*080c*/ 	.short	0x010a
        /*080e*/ 	.byte	0xff
	.zero		1


	//   ....[114]....
        /*0810*/ 	.word	0x00005360
        /*0814*/ 	.word	0x00000000
        /*0818*/ 	.word	0x00000140
        /*081c*/ 	.short	0x010a
        /*081e*/ 	.byte	0xff
	.zero		1


	//   ....[115]....
        /*0820*/ 	.word	0x00005470
        /*0824*/ 	.word	0x00000000
        /*0828*/ 	.word	0x00000000
        /*082c*/ 	.short	0x0101
        /*082e*/ 	.byte	0xff
	.zero		1


	//   ....[116]....
        /*0830*/ 	.word	0x00005f10
        /*0834*/ 	.word	0x00000000
        /*0838*/ 	.word	0x00000100
        /*083c*/ 	.short	0x010a
        /*083e*/ 	.byte	0xff
	.zero		1


	//   ....[117]....
        /*0840*/ 	.word	0x00005f80
        /*0844*/ 	.word	0x00000049
        /*0848*/ 	.word	0x00000160
        /*084c*/ 	.short	0x010a
        /*084e*/ 	.byte	0xff
	.zero		1


	//   ....[118]....
        /*0850*/ 	.word	0x00006070
        /*0854*/ 	.word	0x00000000
        /*0858*/ 	.word	0x00000100
        /*085c*/ 	.short	0x010a
        /*085e*/ 	.byte	0xff
	.zero		1


	//   ....[119]....
        /*0860*/ 	.word	0x000061a0
        /*0864*/ 	.word	0x00000049
        /*0868*/ 	.word	0x00000160
        /*086c*/ 	.short	0x010a
        /*086e*/ 	.byte	0xff
	.zero		1


	//   ....[120]....
        /*0870*/ 	.word	0x00006cb0
        /*0874*/ 	.word	0x00000000
        /*0878*/ 	.word	0x00000000
        /*087c*/ 	.short	0x0101
        /*087e*/ 	.byte	0xff
	.zero		1


	//   ....[121]....
        /*0880*/ 	.word	0x00006cc0
        /*0884*/ 	.word	0x00000002
        /*0888*/ 	.word	0x00000100
        /*088c*/ 	.short	0x010a
        /*088e*/ 	.byte	0xff
	.zero		1


	//   ....[122]....
        /*0890*/ 	.word	0x00006d90
        /*0894*/ 	.word	0x00000002
        /*0898*/ 	.word	0x00000100
        /*089c*/ 	.short	0x010a
        /*089e*/ 	.byte	0xff
	.zero		1


	//   ....[123]....
        /*08a0*/ 	.word	0x000070e0
        /*08a4*/ 	.word	0x000000ff
        /*08a8*/ 	.word	0x00000000
        /*08ac*/ 	.short	0x0101
        /*08ae*/ 	.byte	0x05
	.zero		1


	//   ....[124]....
        /*08b0*/ 	.word	0x00007a30
        /*08b4*/ 	.word	0x00000000
        /*08b8*/ 	.word	0x00000000
        /*08bc*/ 	.short	0x0101
        /*08be*/ 	.byte	0xff
	.zero		1


	//   ....[125]....
        /*08c0*/ 	.word	0x00007ca0
        /*08c4*/ 	.word	0x000000ff
        /*08c8*/ 	.word	0x00000000
        /*08cc*/ 	.short	0x0101
        /*08ce*/ 	.byte	0x04
	.zero		1


	//   ....[126]....
        /*08d0*/ 	.word	0x00007cc0
        /*08d4*/ 	.word	0x00000002
        /*08d8*/ 	.word	0x000001b0
        /*08dc*/ 	.short	0x010a
        /*08de*/ 	.byte	0xff
	.zero		1


	//   ....[127]....
        /*08e0*/ 	.word	0x00007d20
        /*08e4*/ 	.word	0x00000002
        /*08e8*/ 	.word	0x00000080
        /*08ec*/ 	.short	0x010a
        /*08ee*/ 	.byte	0xff
	.zero		1


	//   ....[128]....
        /*08f0*/ 	.word	0x00007d80
        /*08f4*/ 	.word	0x00000002
        /*08f8*/ 	.word	0x00000080
        /*08fc*/ 	.short	0x010a
        /*08fe*/ 	.byte	0xff
	.zero		1


	//   ....[129]....
        /*0900*/ 	.word	0x00007dd0
        /*0904*/ 	.word	0x00000002
        /*0908*/ 	.word	0x00000140
        /*090c*/ 	.short	0x010a
        /*090e*/ 	.byte	0xff
	.zero		1


	//   ....[130]....
        /*0910*/ 	.word	0x00007e30
        /*0914*/ 	.word	0x00000000
        /*0918*/ 	.word	0x00000000
        /*091c*/ 	.short	0x010a
        /*091e*/ 	.byte	0xff
	.zero		1


	//   ....[131]....
        /*0920*/ 	.word	0x00007e90
        /*0924*/ 	.word	0x00000000
        /*0928*/ 	.word	0x00000000
        /*092c*/ 	.short	0x010a
        /*092e*/ 	.byte	0xff
	.zero		1


	//   ....[132]....
        /*0930*/ 	.word	0x00007ef0
        /*0934*/ 	.word	0x00000000
        /*0938*/ 	.word	0x00000000
        /*093c*/ 	.short	0x010a
        /*093e*/ 	.byte	0xff
	.zero		1


	//   ....[133]....
        /*0940*/ 	.word	0x00007f50
        /*0944*/ 	.word	0x00000000
        /*0948*/ 	.word	0x00000000
        /*094c*/ 	.short	0x010a
        /*094e*/ 	.byte	0xff
	.zero		1


	//   ....[134]....
        /*0950*/ 	.word	0x00007fb0
        /*0954*/ 	.word	0x00000000
        /*0958*/ 	.word	0x00000000
        /*095c*/ 	.short	0x010a
        /*095e*/ 	.byte	0xff
	.zero		1


	//   ....[135]....
        /*0960*/ 	.word	0x00008010
        /*0964*/ 	.word	0x00000000
        /*0968*/ 	.word	0x00000000
        /*096c*/ 	.short	0x010a
        /*096e*/ 	.byte	0xff
	.zero		1


	//   ....[136]....
        /*0970*/ 	.word	0x00008070
        /*0974*/ 	.word	0x00000000
        /*0978*/ 	.word	0x00000000
        /*097c*/ 	.short	0x010a
        /*097e*/ 	.byte	0xff
	.zero		1


	//   ....[137]....
        /*0980*/ 	.word	0x000080d0
        /*0984*/ 	.word	0x00000000
        /*0988*/ 	.word	0x00000000
        /*098c*/ 	.short	0x010a
        /*098e*/ 	.byte	0xff
	.zero		1


	//   ....[138]....
        /*0990*/ 	.word	0x00008130
        /*0994*/ 	.word	0x00000000
        /*0998*/ 	.word	0x00000000
        /*099c*/ 	.short	0x010a
        /*099e*/ 	.byte	0xff
	.zero		1


	//   ....[139]....
        /*09a0*/ 	.word	0x00008190
        /*09a4*/ 	.word	0x00000000
        /*09a8*/ 	.word	0x00000000
        /*09ac*/ 	.short	0x010a
        /*09ae*/ 	.byte	0xff
	.zero		1


	//   ....[140]....
        /*09b0*/ 	.word	0x000081f0
        /*09b4*/ 	.word	0x00000000
        /*09b8*/ 	.word	0x00000000
        /*09bc*/ 	.short	0x010a
        /*09be*/ 	.byte	0xff
	.zero		1


	//   ....[141]....
        /*09c0*/ 	.word	0x00008250
        /*09c4*/ 	.word	0x00000000
        /*09c8*/ 	.word	0x00000000
        /*09cc*/ 	.short	0x010a
        /*09ce*/ 	.byte	0xff
	.zero		1


	//   ....[142]....
        /*09d0*/ 	.word	0x000082b0
        /*09d4*/ 	.word	0x00000000
        /*09d8*/ 	.word	0x00000000
        /*09dc*/ 	.short	0x010a
        /*09de*/ 	.byte	0xff
	.zero		1


	//   ....[143]....
        /*09e0*/ 	.word	0x00008310
        /*09e4*/ 	.word	0x00000000
        /*09e8*/ 	.word	0x00000000
        /*09ec*/ 	.short	0x010a
        /*09ee*/ 	.byte	0xff
	.zero		1


	//   ....[144]....
        /*09f0*/ 	.word	0x00008370
        /*09f4*/ 	.word	0x00000000
        /*09f8*/ 	.word	0x00000000
        /*09fc*/ 	.short	0x010a
        /*09fe*/ 	.byte	0xff
	.zero		1


	//   ....[145]....
        /*0a00*/ 	.word	0x000083c0
        /*0a04*/ 	.word	0x00000000
        /*0a08*/ 	.word	0x000001a0
        /*0a0c*/ 	.short	0x010a
        /*0a0e*/ 	.byte	0xff
	.zero		1


	//   ....[146]....
        /*0a10*/ 	.word	0x00008420
        /*0a14*/ 	.word	0x00000000
        /*0a18*/ 	.word	0x00000150
        /*0a1c*/ 	.short	0x010a
        /*0a1e*/ 	.byte	0xff
	.zero		1


	//   ....[147]....
        /*0a20*/ 	.word	0x00008470
        /*0a24*/ 	.word	0x00000000
        /*0a28*/ 	.word	0x00000140
        /*0a2c*/ 	.short	0x010a
        /*0a2e*/ 	.byte	0xff
	.zero		1


	//   ....[148]....
        /*0a30*/ 	.word	0x000084d0
        /*0a34*/ 	.word	0x00000000
        /*0a38*/ 	.word	0x00000150
        /*0a3c*/ 	.short	0x010a
        /*0a3e*/ 	.byte	0xff
	.zero		1


	//   ....[149]....
        /*0a40*/ 	.word	0x00008520
        /*0a44*/ 	.word	0x00000000
        /*0a48*/ 	.word	0x00000140
        /*0a4c*/ 	.short	0x010a
        /*0a4e*/ 	.byte	0xff
	.zero		1


	//   ....[150]....
        /*0a50*/ 	.word	0x00008580
        /*0a54*/ 	.word	0x00000002
        /*0a58*/ 	.word	0x00000180
        /*0a5c*/ 	.short	0x010a
        /*0a5e*/ 	.byte	0xff
	.zero		1


	//   ....[151]....
        /*0a60*/ 	.word	0x000085e0
        /*0a64*/ 	.word	0x00000000
        /*0a68*/ 	.word	0x00000000
        /*0a6c*/ 	.short	0x010a
        /*0a6e*/ 	.byte	0xff
	.zero		1


	//   ....[152]....
        /*0a70*/ 	.word	0x00008640
        /*0a74*/ 	.word	0x00000000
        /*0a78*/ 	.word	0x00000000
        /*0a7c*/ 	.short	0x010a
        /*0a7e*/ 	.byte	0xff
	.zero		1


	//   ....[153]....
        /*0a80*/ 	.word	0x000086a0
        /*0a84*/ 	.word	0x00000000
        /*0a88*/ 	.word	0x00000000
        /*0a8c*/ 	.short	0x010a
        /*0a8e*/ 	.byte	0xff
	.zero		1


	//   ....[154]....
        /*0a90*/ 	.word	0x00008700
        /*0a94*/ 	.word	0x00000000
        /*0a98*/ 	.word	0x00000000
        /*0a9c*/ 	.short	0x010a
        /*0a9e*/ 	.byte	0xff
	.zero		1


	//   ....[155]....
        /*0aa0*/ 	.word	0x00008760
        /*0aa4*/ 	.word	0x00000000
        /*0aa8*/ 	.word	0x00000000
        /*0aac*/ 	.short	0x010a
        /*0aae*/ 	.byte	0xff
	.zero		1


	//   ....[156]....
        /*0ab0*/ 	.word	0x000087b0
        /*0ab4*/ 	.word	0x00000000
        /*0ab8*/ 	.word	0x00000140
        /*0abc*/ 	.short	0x010a
        /*0abe*/ 	.byte	0xff
	.zero		1


	//   ....[157]....
        /*0ac0*/ 	.word	0x00008810
        /*0ac4*/ 	.word	0x00000000
        /*0ac8*/ 	.word	0x00000138
        /*0acc*/ 	.short	0x010a
        /*0ace*/ 	.byte	0xff
	.zero		1


	//   ....[158]....
        /*0ad0*/ 	.word	0x00008870
        /*0ad4*/ 	.word	0x00000000
        /*0ad8*/ 	.word	0x00000118
        /*0adc*/ 	.short	0x010a
        /*0ade*/ 	.byte	0xff
	.zero		1


	//   ....[159]....
        /*0ae0*/ 	.word	0x000088d0
        /*0ae4*/ 	.word	0x00000000
        /*0ae8*/ 	.word	0x00000118
        /*0aec*/ 	.short	0x010a
        /*0aee*/ 	.byte	0xff
	.zero		1


	//   ....[160]....
        /*0af0*/ 	.word	0x00008930
        /*0af4*/ 	.word	0x00000000
        /*0af8*/ 	.word	0x00000000
        /*0afc*/ 	.short	0x010a
        /*0afe*/ 	.byte	0xff
	.zero		1


	//   ....[161]....
        /*0b00*/ 	.word	0x00008990
        /*0b04*/ 	.word	0x00000000
        /*0b08*/ 	.word	0x00000000
        /*0b0c*/ 	.short	0x010a
        /*0b0e*/ 	.byte	0xff
	.zero		1


	//   ....[162]....
        /*0b10*/ 	.word	0x000089e0
        /*0b14*/ 	.word	0x00000000
        /*0b18*/ 	.word	0x00000140
        /*0b1c*/ 	.short	0x010a
        /*0b1e*/ 	.byte	0xff
	.zero		1


	//   ....[163]....
        /*0b20*/ 	.word	0x00008a30
        /*0b24*/ 	.word	0x00000000
        /*0b28*/ 	.word	0x00000100
        /*0b2c*/ 	.short	0x010a
        /*0b2e*/ 	.byte	0xff
	.zero		1


	//   ....[164]....
        /*0b30*/ 	.word	0x00008a80
        /*0b34*/ 	.word	0x00000049
        /*0b38*/ 	.word	0x00000160
        /*0b3c*/ 	.short	0x010a
        /*0b3e*/ 	.byte	0xff
	.zero		1


	//   ....[165]....
        /*0b40*/ 	.word	0x00008ad0
        /*0b44*/ 	.word	0x00000002
        /*0b48*/ 	.word	0x00000100
        /*0b4c*/ 	.short	0x010a
        /*0b4e*/ 	.byte	0xff
	.zero		1


	//----- nvinfo : EIATTR_NUM_MBARRIERS
	.align		4
.L_47:
        /*0b50*/ 	.byte	0x03, 0x38
        /*0b52*/ 	.short	0x0038


	//----- nvinfo : EIATTR_EXIT_INSTR_OFFSETS
	.align		4
        /*0b54*/ 	.byte	0x04, 0x1c
        /*0b56*/ 	.short	(.L_49 - .L_48)


	//   ....[0]....
.L_48:
        /*0b58*/ 	.word	0x00002e10


	//   ....[1]....
        /*0b5c*/ 	.word	0x00003300


	//   ....[2]....
        /*0b60*/ 	.word	0x00003360


	//   ....[3]....
        /*0b64*/ 	.word	0x00004180


	//   ....[4]....
        /*0b68*/ 	.word	0x00005050


	//   ....[5]....
        /*0b6c*/ 	.word	0x00005090


	//   ....[6]....
        /*0b70*/ 	.word	0x00007b90


	//   ....[7]....
        /*0b74*/ 	.word	0x00007c10


	//   ....[8]....
        /*0b78*/ 	.word	0x00007c40


	//   ....[9]....
        /*0b7c*/ 	.word	0x00007cb0


	//----- nvinfo : EIATTR_MAX_THREADS
	.align		4
.L_49:
        /*0b80*/ 	.byte	0x04, 0x05
        /*0b82*/ 	.short	(.L_51 - .L_50)
.L_50:
        /*0b84*/ 	.word	0x00000100
        /*0b88*/ 	.word	0x00000001
        /*0b8c*/ 	.word	0x00000001


	//----- nvinfo : EIATTR_CRS_STACK_SIZE
	.align		4
.L_51:
        /*0b90*/ 	.byte	0x04, 0x1e
        /*0b92*/ 	.short	(.L_53 - .L_52)
.L_52:
        /*0b94*/ 	.word	0x00000000


	//----- nvinfo : EIATTR_CBANK_PARAM_SIZE
	.align		4
.L_53:
        /*0b98*/ 	.byte	0x03, 0x19
        /*0b9a*/ 	.short	0x0800


	//----- nvinfo : EIATTR_PARAM_CBANK
	.align		4
        /*0b9c*/ 	.byte	0x04, 0x0a
        /*0b9e*/ 	.short	(.L_55 - .L_54)
	.align		4
.L_54:
        /*0ba0*/ 	.word	index@(.nv.constant0._ZN7cutlass13device_kernelINS_4gemm6kernel13GemmUniversalIN4cute5tupleIJiiiiEEENS1_10collective13CollectiveMmaINS1_35MainloopSm100TmaUmmaWarpSpecializedILi16ELi2ELi4ENS5_IJNS4_1CILi1EEESB_SB_EEEEENS5_IJNSA_ILi128EEENSA_ILi64EEENSA_ILi32EEEEEENS_6half_tENS5_IJSB_llEEESI_NS5_IJlSB_lEEENS4_8TiledMMAINS4_8MMA_AtomIJNS4_20SM100_MMA_F16BF16_SSISI_SI_fLi128ELi64ELNS4_4UMMA5MajorE1ELSP_0ELNSO_7ScaleInE0ELSQ_0EEEEEENS4_6LayoutISC_NS5_IJNSA_ILi0EEESU_SU_EEEEENS5_IJNS4_10UnderscoreESX_SX_EEEEENS4_13SM90_TMA_LOADENS4_14ComposedLayoutINS4_7SwizzleILi3ELi4ELi3EEENS4_18smem_ptr_flag_bitsILi16EEENST_INS5_IJSF_NSA_ILi8EEEEEENS5_IJSB_SF_EEEEEEEvNS4_8identityES10_NS11_INS12_ILi2ELi4ELi3EEES15_NST_INS5_IJS16_SG_EEENS5_IJSG_SB_EEEEEEEvS1B_EENS_8epilogue10collective18CollectiveEpilogueINS1I_23Sm100TmaWarpSpecializedILi3ELi2ELi32ELb1ELb0EEEJSH_NS5_IJNST_ISE_SB_EENST_ISG_SB_EEEEESI_SK_SI_SK_NS1I_6fusion15FusionCallbacksIS1M_NS1Q_17LinearCombinationISI_fSI_fLNS_15FloatRoundStyleE2EEESH_S1P_JEEENS4_5SM1004TMEM4LOAD26SM100_TMEM_LOAD_32dp32b32xES10_S1G_NS4_39AutoVectorizingCopyWithAssumedAlignmentILi128EEENS4_14SM90_TMA_STOREES1G_S21_S21_EEEvvEEEEvNT_6ParamsE)
        /*0ba4*/ 	.short	0x0380
        /*0ba6*/ 	.short	0x0800


	//----- nvinfo : EIATTR_SW_WAR
	.align		4
.L_55:
        /*0ba8*/ 	.byte	0x04, 0x36
        /*0baa*/ 	.short	(.L_57 - .L_56)
.L_56:
        /*0bac*/ 	.word	0x00000008
.L_57:


//--------------------- .nv.callgraph             --------------------------
	.section	.nv.callgraph,"",@"SHT_CUDA_CALLGRAPH"
	.align	4
	.sectionentsize	8
	.align		4
        /*0000*/ 	.word	0x00000000
	.align		4
        /*0004*/ 	.word	0xffffffff
	.align		4
        /*0008*/ 	.word	index@(_ZN7cutlass13device_kernelINS_4gemm6kernel13GemmUniversalIN4cute5tupleIJiiiiEEENS1_10collective13CollectiveMmaINS1_35MainloopSm100TmaUmmaWarpSpecializedILi16ELi2ELi4ENS5_IJNS4_1CILi1EEESB_SB_EEEEENS5_IJNSA_ILi128EEENSA_ILi64EEENSA_ILi32EEEEEENS_6half_tENS5_IJSB_llEEESI_NS5_IJlSB_lEEENS4_8TiledMMAINS4_8MMA_AtomIJNS4_20SM100_MMA_F16BF16_SSISI_SI_fLi128ELi64ELNS4_4UMMA5MajorE1ELSP_0ELNSO_7ScaleInE0ELSQ_0EEEEEENS4_6LayoutISC_NS5_IJNSA_ILi0EEESU_SU_EEEEENS5_IJNS4_10UnderscoreESX_SX_EEEEENS4_13SM90_TMA_LOADENS4_14ComposedLayoutINS4_7SwizzleILi3ELi4ELi3EEENS4_18smem_ptr_flag_bitsILi16EEENST_INS5_IJSF_NSA_ILi8EEEEEENS5_IJSB_SF_EEEEEEEvNS4_8identityES10_NS11_INS12_ILi2ELi4ELi3EEES15_NST_INS5_IJS16_SG_EEENS5_IJSG_SB_EEEEEEEvS1B_EENS_8epilogue10collective18CollectiveEpilogueINS1I_23Sm100TmaWarpSpecializedILi3ELi2ELi32ELb1ELb0EEEJSH_NS5_IJNST_ISE_SB_EENST_ISG_SB_EEEEESI_SK_SI_SK_NS1I_6fusion15FusionCallbacksIS1M_NS1Q_17LinearCombinationISI_fSI_fLNS_15FloatRoundStyleE2EEESH_S1P_JEEENS4_5SM1004TMEM4LOAD26SM100_TMEM_LOAD_32dp32b32xES10_S1G_NS4_39AutoVectorizingCopyWithAssumedAlignmentILi128EEENS4_14SM90_TMA_STOREES1G_S21_S21_EEEvvEEEEvNT_6ParamsE)
	.align		4
        /*000c*/ 	.word	index@(__assertfail)
	.align		4
        /*0010*/ 	.word	0x00000000
	.align		4
        /*0014*/ 	.word	0xfffffffe
	.align		4
        /*0018*/ 	.word	0x00000000
	.align		4
        /*001c*/ 	.word	0xfffffffd
	.align		4
        /*0020*/ 	.word	0x00000000
	.align		4
        /*0024*/ 	.word	0xfffffffc


//--------------------- .nv.constant4             --------------------------
	.section	.nv.constant4,"a",@progbits
	.align	8
	.align		8
.nv.constant4:
        /*0000*/ 	.dword	__assertfail
	.align		8
        /*0008*/ 	.dword	__unnamed_1
	.align		8
        /*0010*/ 	.dword	__unnamed_2
	.align		8
        /*0018*/ 	.dword	_ZN40_INTERNAL_2abe89ca_4_k_cu_18941e51_371194cuda3std3__45__cpo5beginE
	.align		8
        /*0020*/ 	.dword	_ZN40_INTERNAL_2abe89ca_4_k_cu_18941e51_371194cuda3std3__45__cpo3endE
	.align		8
        /*0028*/ 	.dword	_ZN40_INTERNAL_2abe89ca_4_k_cu_18941e51_371194cuda3std3__45__cpo6cbeginE
	.align		8
        /*0030*/ 	.dword	_ZN40_INTERNAL_2abe89ca_4_k_cu_18941e51_371194cuda3std3__45__cpo4cendE
	.align		8
        /*0038*/ 	.dword	_ZN40_INTERNAL_2abe89ca_4_k_cu_18941e51_371194cuda3std3__442_GLOBAL__N__2abe89ca_4_k_cu_18941e51_371196ignoreE
	.align		8
        /*0040*/ 	.dword	_ZN40_INTERNAL_2abe89ca_4_k_cu_18941e51_371194cuda3std3__419piecewise_constructE
	.align		8
        /*0048*/ 	.dword	_ZN40_INTERNAL_2abe89ca_4_k_cu_18941e51_371194cuda3std3__48in_placeE
	.align		8
        /*0050*/ 	.dword	_ZN40_INTERNAL_2abe89ca_4_k_cu_18941e51_371194cuda3std6ranges3__45__cpo4swapE
	.align		8
        /*0058*/ 	.dword	_ZN40_INTERNAL_2abe89ca_4_k_cu_18941e51_371194cuda3std6ranges3__45__cpo9iter_moveE
	.align		8
        /*0060*/ 	.dword	_ZN40_INTERNAL_2abe89ca_4_k_cu_18941e51_371194cute7productE
	.align		8
        /*0068*/ 	.dword	_ZN40_INTERNAL_2abe89ca_4_k_cu_18941e51_371194cute1_E
	.align		8
        /*0070*/ 	.dword	$str$25
	.align		8
        /*0078*/ 	.dword	$str$26
	.align		8
        /*0080*/ 	.dword	$str$27
	.align		8
        /*0088*/ 	.dword	$str$28


//--------------------- .text._ZN7cutlass13device_kernelINS_4gemm6kernel13GemmUniversalIN4cute5tupleIJiiiiEEENS1_10collective13CollectiveMmaINS1_35MainloopSm100TmaUmmaWarpSpecializedILi16ELi2ELi4ENS5_IJNS4_1CILi1EEESB_SB_EEEEENS5_IJNSA_ILi128EEENSA_ILi64EEENSA_ILi32EEEEEENS_6half_tENS5_IJSB_llEEESI_NS5_IJlSB_lEEENS4_8TiledMMAINS4_8MMA_AtomIJNS4_20SM100_MMA_F16BF16_SSISI_SI_fLi128ELi64ELNS4_4UMMA5MajorE1ELSP_0ELNSO_7ScaleInE0ELSQ_0EEEEEENS4_6LayoutISC_NS5_IJNSA_ILi0EEESU_SU_EEEEENS5_IJNS4_10UnderscoreESX_SX_EEEEENS4_13SM90_TMA_LOADENS4_14ComposedLayoutINS4_7SwizzleILi3ELi4ELi3EEENS4_18smem_ptr_flag_bitsILi16EEENST_INS5_IJSF_NSA_ILi8EEEEEENS5_IJSB_SF_EEEEEEEvNS4_8identityES10_NS11_INS12_ILi2ELi4ELi3EEES15_NST_INS5_IJS16_SG_EEENS5_IJSG_SB_EEEEEEEvS1B_EENS_8epilogue10collective18CollectiveEpilogueINS1I_23Sm100TmaWarpSpecializedILi3ELi2ELi32ELb1ELb0EEEJSH_NS5_IJNST_ISE_SB_EENST_ISG_SB_EEEEESI_SK_SI_SK_NS1I_6fusion15FusionCallbacksIS1M_NS1Q_17LinearCombinationISI_fSI_fLNS_15FloatRoundStyleE2EEESH_S1P_JEEENS4_5SM1004TMEM4LOAD26SM100_TMEM_LOAD_32dp32b32xES10_S1G_NS4_39AutoVectorizingCopyWithAssumedAlignmentILi128EEENS4_14SM90_TMA_STOREES1G_S21_S21_EEEvvEEEEvNT_6ParamsE --------------------------
	.section	.text._ZN7cutlass13device_kernelINS_4gemm6kernel13GemmUniversalIN4cute5tupleIJiiiiEEENS1_10collective13CollectiveMmaINS1_35MainloopSm100TmaUmmaWarpSpecializedILi16ELi2ELi4ENS5_IJNS4_1CILi1EEESB_SB_EEEEENS5_IJNSA_ILi128EEENSA_ILi64EEENSA_ILi32EEEEEENS_6half_tENS5_IJSB_llEEESI_NS5_IJlSB_lEEENS4_8TiledMMAINS4_8MMA_AtomIJNS4_20SM100_MMA_F16BF16_SSISI_SI_fLi128ELi64ELNS4_4UMMA5MajorE1ELSP_0ELNSO_7ScaleInE0ELSQ_0EEEEEENS4_6LayoutISC_NS5_IJNSA_ILi0EEESU_SU_EEEEENS5_IJNS4_10UnderscoreESX_SX_EEEEENS4_13SM90_TMA_LOADENS4_14ComposedLayoutINS4_7SwizzleILi3ELi4ELi3EEENS4_18smem_ptr_flag_bitsILi16EEENST_INS5_IJSF_NSA_ILi8EEEEEENS5_IJSB_SF_EEEEEEEvNS4_8identityES10_NS11_INS12_ILi2ELi4ELi3EEES15_NST_INS5_IJS16_SG_EEENS5_IJSG_SB_EEEEEEEvS1B_EENS_8epilogue10collective18CollectiveEpilogueINS1I_23Sm100TmaWarpSpecializedILi3ELi2ELi32ELb1ELb0EEEJSH_NS5_IJNST_ISE_SB_EENST_ISG_SB_EEEEESI_SK_SI_SK_NS1I_6fusion15FusionCallbacksIS1M_NS1Q_17LinearCombinationISI_fSI_fLNS_15FloatRoundStyleE2EEESH_S1P_JEEENS4_5SM1004TMEM4LOAD26SM100_TMEM_LOAD_32dp32b32xES10_S1G_NS4_39AutoVectorizingCopyWithAssumedAlignmentILi128EEENS4_14SM90_TMA_STOREES1G_S21_S21_EEEvvEEEEvNT_6ParamsE,"ax",@progbits
	.align	128
.text._ZN7cutlass13device_kernelINS_4gemm6kernel13GemmUniversalIN4cute5tupleIJiiiiEEENS1_10collective13CollectiveMmaINS1_35MainloopSm100TmaUmmaWarpSpecializedILi16ELi2ELi4ENS5_IJNS4_1CILi1EEESB_SB_EEEEENS5_IJNSA_ILi128EEENSA_ILi64EEENSA_ILi32EEEEEENS_6half_tENS5_IJSB_llEEESI_NS5_IJlSB_lEEENS4_8TiledMMAINS4_8MMA_AtomIJNS4_20SM100_MMA_F16BF16_SSISI_SI_fLi128ELi64ELNS4_4UMMA5MajorE1ELSP_0ELNSO_7ScaleInE0ELSQ_0EEEEEENS4_6LayoutISC_NS5_IJNSA_ILi0EEESU_SU_EEEEENS5_IJNS4_10UnderscoreESX_SX_EEEEENS4_13SM90_TMA_LOADENS4_14ComposedLayoutINS4_7SwizzleILi3ELi4ELi3EEENS4_18smem_ptr_flag_bitsILi16EEENST_INS5_IJSF_NSA_ILi8EEEEEENS5_IJSB_SF_EEEEEEEvNS4_8identityES10_NS11_INS12_ILi2ELi4ELi3EEES15_NST_INS5_IJS16_SG_EEENS5_IJSG_SB_EEEEEEEvS1B_EENS_8epilogue10collective18CollectiveEpilogueINS1I_23Sm100TmaWarpSpecializedILi3ELi2ELi32ELb1ELb0EEEJSH_NS5_IJNST_ISE_SB_EENST_ISG_SB_EEEEESI_SK_SI_SK_NS1I_6fusion15FusionCallbacksIS1M_NS1Q_17LinearCombinationISI_fSI_fLNS_15FloatRoundStyleE2EEESH_S1P_JEEENS4_5SM1004TMEM4LOAD26SM100_TMEM_LOAD_32dp32b32xES10_S1G_NS4_39AutoVectorizingCopyWithAssumedAlignmentILi128EEENS4_14SM90_TMA_STOREES1G_S21_S21_EEEvvEEEEvNT_6ParamsE:
        .type           _ZN7cutlass13device_kernelINS_4gemm6kernel13GemmUniversalIN4cute5tupleIJiiiiEEENS1_10collective13CollectiveMmaINS1_35MainloopSm100TmaUmmaWarpSpecializedILi16ELi2ELi4ENS5_IJNS4_1CILi1EEESB_SB_EEEEENS5_IJNSA_ILi128EEENSA_ILi64EEENSA_ILi32EEEEEENS_6half_tENS5_IJSB_llEEESI_NS5_IJlSB_lEEENS4_8TiledMMAINS4_8MMA_AtomIJNS4_20SM100_MMA_F16BF16_SSISI_SI_fLi128ELi64ELNS4_4UMMA5MajorE1ELSP_0ELNSO_7ScaleInE0ELSQ_0EEEEEENS4_6LayoutISC_NS5_IJNSA_ILi0EEESU_SU_EEEEENS5_IJNS4_10UnderscoreESX_SX_EEEEENS4_13SM90_TMA_LOADENS4_14ComposedLayoutINS4_7SwizzleILi3ELi4ELi3EEENS4_18smem_ptr_flag_bitsILi16EEENST_INS5_IJSF_NSA_ILi8EEEEEENS5_IJSB_SF_EEEEEEEvNS4_8identityES10_NS11_INS12_ILi2ELi4ELi3EEES15_NST_INS5_IJS16_SG_EEENS5_IJSG_SB_EEEEEEEvS1B_EENS_8epilogue10collective18CollectiveEpilogueINS1I_23Sm100TmaWarpSpecializedILi3ELi2ELi32ELb1ELb0EEEJSH_NS5_IJNST_ISE_SB_EENST_ISG_SB_EEEEESI_SK_SI_SK_NS1I_6fusion15FusionCallbacksIS1M_NS1Q_17LinearCombinationISI_fSI_fLNS_15FloatRoundStyleE2EEESH_S1P_JEEENS4_5SM1004TMEM4LOAD26SM100_TMEM_LOAD_32dp32b32xES10_S1G_NS4_39AutoVectorizingCopyWithAssumedAlignmentILi128EEENS4_14SM90_TMA_STOREES1G_S21_S21_EEEvvEEEEvNT_6ParamsE,@function
        .size           _ZN7cutlass13device_kernelINS_4gemm6kernel13GemmUniversalIN4cute5tupleIJiiiiEEENS1_10collective13CollectiveMmaINS1_35MainloopSm100TmaUmmaWarpSpecializedILi16ELi2ELi4ENS5_IJNS4_1CILi1EEESB_SB_EEEEENS5_IJNSA_ILi128EEENSA_ILi64EEENSA_ILi32EEEEEENS_6half_tENS5_IJSB_llEEESI_NS5_IJlSB_lEEENS4_8TiledMMAINS4_8MMA_AtomIJNS4_20SM100_MMA_F16BF16_SSISI_SI_fLi128ELi64ELNS4_4UMMA5MajorE1ELSP_0ELNSO_7ScaleInE0ELSQ_0EEEEEENS4_6LayoutISC_NS5_IJNSA_ILi0EEESU_SU_EEEEENS5_IJNS4_10UnderscoreESX_SX_EEEEENS4_13SM90_TMA_LOADENS4_14ComposedLayoutINS4_7SwizzleILi3ELi4ELi3EEENS4_18smem_ptr_flag_bitsILi16EEENST_INS5_IJSF_NSA_ILi8EEEEEENS5_IJSB_SF_EEEEEEEvNS4_8identityES10_NS11_INS12_ILi2ELi4ELi3EEES15_NST_INS5_IJS16_SG_EEENS5_IJSG_SB_EEEEEEEvS1B_EENS_8epilogue10collective18CollectiveEpilogueINS1I_23Sm100TmaWarpSpecializedILi3ELi2ELi32ELb1ELb0EEEJSH_NS5_IJNST_ISE_SB_EENST_ISG_SB_EEEEESI_SK_SI_SK_NS1I_6fusion15FusionCallbacksIS1M_NS1Q_17LinearCombinationISI_fSI_fLNS_15FloatRoundStyleE2EEESH_S1P_JEEENS4_5SM1004TMEM4LOAD26SM100_TMEM_LOAD_32dp32b32xES10_S1G_NS4_39AutoVectorizingCopyWithAssumedAlignmentILi128EEENS4_14SM90_TMA_STOREES1G_S21_S21_EEEvvEEEEvNT_6ParamsE,(.L_x_191 - _ZN7cutlass13device_kernelINS_4gemm6kernel13GemmUniversalIN4cute5tupleIJiiiiEEENS1_10collective13CollectiveMmaINS1_35MainloopSm100TmaUmmaWarpSpecializedILi16ELi2ELi4ENS5_IJNS4_1CILi1EEESB_SB_EEEEENS5_IJNSA_ILi128EEENSA_ILi64EEENSA_ILi32EEEEEENS_6half_tENS5_IJSB_llEEESI_NS5_IJlSB_lEEENS4_8TiledMMAINS4_8MMA_AtomIJNS4_20SM100_MMA_F16BF16_SSISI_SI_fLi128ELi64ELNS4_4UMMA5MajorE1ELSP_0ELNSO_7ScaleInE0ELSQ_0EEEEEENS4_6LayoutISC_NS5_IJNSA_ILi0EEESU_SU_EEEEENS5_IJNS4_10UnderscoreESX_SX_EEEEENS4_13SM90_TMA_LOADENS4_14ComposedLayoutINS4_7SwizzleILi3ELi4ELi3EEENS4_18smem_ptr_flag_bitsILi16EEENST_INS5_IJSF_NSA_ILi8EEEEEENS5_IJSB_SF_EEEEEEEvNS4_8identityES10_NS11_INS12_ILi2ELi4ELi3EEES15_NST_INS5_IJS16_SG_EEENS5_IJSG_SB_EEEEEEEvS1B_EENS_8epilogue10collective18CollectiveEpilogueINS1I_23Sm100TmaWarpSpecializedILi3ELi2ELi32ELb1ELb0EEEJSH_NS5_IJNST_ISE_SB_EENST_ISG_SB_EEEEESI_SK_SI_SK_NS1I_6fusion15FusionCallbacksIS1M_NS1Q_17LinearCombinationISI_fSI_fLNS_15FloatRoundStyleE2EEESH_S1P_JEEENS4_5SM1004TMEM4LOAD26SM100_TMEM_LOAD_32dp32b32xES10_S1G_NS4_39AutoVectorizingCopyWithAssumedAlignmentILi128EEENS4_14SM90_TMA_STOREES1G_S21_S21_EEEvvEEEEvNT_6ParamsE)
        .other          _ZN7cutlass13device_kernelINS_4gemm6kernel13GemmUniversalIN4cute5tupleIJiiiiEEENS1_10collective13CollectiveMmaINS1_35MainloopSm100TmaUmmaWarpSpecializedILi16ELi2ELi4ENS5_IJNS4_1CILi1EEESB_SB_EEEEENS5_IJNSA_ILi128EEENSA_ILi64EEENSA_ILi32EEEEEENS_6half_tENS5_IJSB_llEEESI_NS5_IJlSB_lEEENS4_8TiledMMAINS4_8MMA_AtomIJNS4_20SM100_MMA_F16BF16_SSISI_SI_fLi128ELi64ELNS4_4UMMA5MajorE1ELSP_0ELNSO_7ScaleInE0ELSQ_0EEEEEENS4_6LayoutISC_NS5_IJNSA_ILi0EEESU_SU_EEEEENS5_IJNS4_10UnderscoreESX_SX_EEEEENS4_13SM90_TMA_LOADENS4_14ComposedLayoutINS4_7SwizzleILi3ELi4ELi3EEENS4_18smem_ptr_flag_bitsILi16EEENST_INS5_IJSF_NSA_ILi8EEEEEENS5_IJSB_SF_EEEEEEEvNS4_8identityES10_NS11_INS12_ILi2ELi4ELi3EEES15_NST_INS5_IJS16_SG_EEENS5_IJSG_SB_EEEEEEEvS1B_EENS_8epilogue10collective18CollectiveEpilogueINS1I_23Sm100TmaWarpSpecializedILi3ELi2ELi32ELb1ELb0EEEJSH_NS5_IJNST_ISE_SB_EENST_ISG_SB_EEEEESI_SK_SI_SK_NS1I_6fusion15FusionCallbacksIS1M_NS1Q_17LinearCombinationISI_fSI_fLNS_15FloatRoundStyleE2EEESH_S1P_JEEENS4_5SM1004TMEM4LOAD26SM100_TMEM_LOAD_32dp32b32xES10_S1G_NS4_39AutoVectorizingCopyWithAssumedAlignmentILi128EEENS4_14SM90_TMA_STOREES1G_S21_S21_EEEvvEEEEvNT_6ParamsE,@"STO_CUDA_ENTRY STV_DEFAULT"
_ZN7cutlass13device_kernelINS_4gemm6kernel13GemmUniversalIN4cute5tupleIJiiiiEEENS1_10collective13CollectiveMmaINS1_35MainloopSm100TmaUmmaWarpSpecializedILi16ELi2ELi4ENS5_IJNS4_1CILi1EEESB_SB_EEEEENS5_IJNSA_ILi128EEENSA_ILi64EEENSA_ILi32EEEEEENS_6half_tENS5_IJSB_llEEESI_NS5_IJlSB_lEEENS4_8TiledMMAINS4_8MMA_AtomIJNS4_20SM100_MMA_F16BF16_SSISI_SI_fLi128ELi64ELNS4_4UMMA5MajorE1ELSP_0ELNSO_7ScaleInE0ELSQ_0EEEEEENS4_6LayoutISC_NS5_IJNSA_ILi0EEESU_SU_EEEEENS5_IJNS4_10UnderscoreESX_SX_EEEEENS4_13SM90_TMA_LOADENS4_14ComposedLayoutINS4_7SwizzleILi3ELi4ELi3EEENS4_18smem_ptr_flag_bitsILi16EEENST_INS5_IJSF_NSA_ILi8EEEEEENS5_IJSB_SF_EEEEEEEvNS4_8identityES10_NS11_INS12_ILi2ELi4ELi3EEES15_NST_INS5_IJS16_SG_EEENS5_IJSG_SB_EEEEEEEvS1B_EENS_8epilogue10collective18CollectiveEpilogueINS1I_23Sm100TmaWarpSpecializedILi3ELi2ELi32ELb1ELb0EEEJSH_NS5_IJNST_ISE_SB_EENST_ISG_SB_EEEEESI_SK_SI_SK_NS1I_6fusion15FusionCallbacksIS1M_NS1Q_17LinearCombinationISI_fSI_fLNS_15FloatRoundStyleE2EEESH_S1P_JEEENS4_5SM1004TMEM4LOAD26SM100_TMEM_LOAD_32dp32b32xES10_S1G_NS4_39AutoVectorizingCopyWithAssumedAlignmentILi128EEENS4_14SM90_TMA_STOREES1G_S21_S21_EEEvvEEEEvNT_6ParamsE:
[----:B------:R-:W1:Y:S01]  /*0000*/  LDC R1, c[0x0][0x37c] ;  /* 0x0000df00ff017b82 */ /* 0x000e620000000800 */
[----:B------:R-:W2:Y:S01]  /*0010*/  S2R R93, SR_TID.X ;  /* 0x00000000005d7919 */ /* 0x000ea20000002100 */
[----:B------:R-:W3:Y:S01]  /*0020*/  LDCU.64 UR4, c[0x0][0x890] ;  /* 0x00011200ff0477ac */ /* 0x000ee20008000a00 */
[----:B------:R-:W-:Y:S02]  /*0030*/  PRMT R88, RZ, 0x7610, R88 ;  /* 0x00007610ff587816 */ /* 0x000fe40000000058 */
[----:B------:R-:W-:Y:S01]  /*0040*/  ELECT P5, URZ, PT ;  /* 0x0000000000ff782f */ /* 0x000fe200038a0000 */
[----:B------:R-:W4:Y:S01]  /*0050*/  LDCU.64 UR46, c[0x0][0x358] ;  /* 0x00006b00ff2e77ac */ /* 0x000f220008000a00 */
[----:B---3--:R-:W-:-:S04]  /*0060*/  UISETP.NE.U32.AND UP0, UPT, UR4, URZ, UPT ;  /* 0x000000ff0400728c */ /* 0x008fc8000bf05070 */
[----:B------:R-:W-:Y:S01]  /*0070*/  UISETP.NE.AND.EX UP0, UPT, UR5, URZ, UPT, UP0 ;  /* 0x000000ff0500728c */ /* 0x000fe2000bf05300 */
[----:B--2---:R-:W-:-:S05]  /*0080*/  SHF.R.U32.HI R92, RZ, 0x5, R93 ;  /* 0x00000005ff5c7819 */ /* 0x004fca000001165d */
[----:B------:R-:W2:Y:S02]  /*0090*/  SHFL.IDX PT, R0, R92, RZ, 0x1f ;  /* 0x00001fff5c007589 */ /* 0x000ea400000e0000 */
[----:B--2---:R-:W-:Y:S01]  /*00a0*/  R2UR UR8, R0 ;  /* 0x00000000000872ca */ /* 0x004fe200000e0000 */
[----:B-1--4-:R-:W-:-:S14]  /*00b0*/  BRA.U UP0, `(.L_x_0) ;  /* 0x00000001002c7547 */ /* 0x012fdc000b800000 */
[----:B------:R-:W1:Y:S02]  /*00c0*/  LDCU.64 UR6, c[0x0][0x888] ;  /* 0x00011100ff0677ac */ /* 0x000e640008000a00 */
[----:B-1----:R-:W-:-:S04]  /*00d0*/  UISETP.NE.U32.AND UP0, UPT, UR6, URZ, UPT ;  /* 0x000000ff0600728c */ /* 0x002fc8000bf05070 */
[----:B------:R-:W-:-:S09]  /*00e0*/  UISETP.NE.AND.EX UP0, UPT, UR7, URZ, UPT, UP0 ;  /* 0x000000ff0700728c */ /* 0x000fd2000bf05300 */
[----:B------:R-:W-:Y:S05]  /*00f0*/  BRA.U !UP0, `(.L_x_1) ;  /* 0x0000000108107547 */ /* 0x000fea000b800000 */
[----:B------:R-:W1:Y:S02]  /*0100*/  LDC.64 R2, c[0x0][0x888] ;  /* 0x00022200ff027b82 */ /* 0x000e640000000a00 */
[----:B-1----:R1:W5:Y:S01]  /*0110*/  LDG.E R49, desc[UR46][R2.64] ;  /* 0x0000002e02317981 */ /* 0x002362000c1e1900 */
[----:B------:R-:W-:Y:S01]  /*0120*/  HFMA2 R88, -RZ, RZ, 0, 5.9604644775390625e-08 ;  /* 0x00000001ff587431 */ /* 0x000fe200000001ff */
[----:B------:R-:W-:Y:S05]  /*0130*/  BRA `(.L_x_0) ;  /* 0x00000000000c7947 */ /* 0x000fea0003800000 */
.L_x_1:
[----:B------:R-:W1:Y:S01]  /*0140*/  LDCU UR6, c[0x0][0x880] ;  /* 0x00011000ff0677ac */ /* 0x000e620008000800 */
[----:B------:R-:W-:Y:S01]  /*0150*/  HFMA2 R88, -RZ, RZ, 0, 5.9604644775390625e-08 ;  /* 0x00000001ff587431 */ /* 0x000fe200000001ff */
[----:B-1----:R-:W-:-:S07]  /*0160*/  MOV R49, UR6 ;  /* 0x0000000600317c02 */ /* 0x002fce0008000f00 */
.L_x_0:
[----:B------:R-:W2:Y:S02]  /*0170*/  LDCU.64 UR6, c[0x0][0x8b0] ;  /* 0x00011600ff0677ac */ /* 0x000ea40008000a00 */
[----:B--2---:R-:W-:-:S04]  /*0180*/  UISETP.NE.U32.AND UP0, UPT, UR6, URZ, UPT ;  /* 0x000000ff0600728c */ /* 0x004fc8000bf05070 */
[----:B------:R-:W-:-:S09]  /*0190*/  UISETP.NE.AND.EX UP0, UPT, UR7, URZ, UPT, UP0 ;  /* 0x000000ff0700728c */ /* 0x000fd2000bf05300 */
[----:B------:R-:W-:Y:S05]  /*01a0*/  BRA.U UP0, `(.L_x_2) ;  /* 0x0000000100247547 */ /* 0x000fea000b800000 */
[----:B------:R-:W2:Y:S02]  /*01b0*/  LDCU.64 UR6, c[0x0][0x8a8] ;  /* 0x00011500ff0677ac */ /* 0x000ea40008000a00 */
[----:B--2---:R-:W-:-:S04]  /*01c0*/  UISETP.NE.U32.AND UP0, UPT, UR6, URZ, UPT ;  /* 0x000000ff0600728c */ /* 0x004fc8000bf05070 */
[----:B------:R-:W-:-:S09]  /*01d0*/  UISETP.NE.AND.EX UP0, UPT, UR7, URZ, UPT, UP0 ;  /* 0x000000ff0700728c */ /* 0x000fd2000bf05300 */
[----:B------:R-:W-:Y:S05]  /*01e0*/  BRA.U !UP0, `(.L_x_3) ;  /* 0x00000001080c7547 */ /* 0x000fea000b800000 */
[----:B-1----:R-:W1:Y:S02]  /*01f0*/  LDC.64 R2, c[0x0][0x8a8] ;  /* 0x00022a00ff027b82 */ /* 0x002e640000000a00 */
[----:B-1----:R2:W5:Y:S01]  /*0200*/  LDG.E R47, desc[UR46][R2.64] ;  /* 0x0000002e022f7981 */ /* 0x002562000c1e1900 */
[----:B------:R-:W-:Y:S05]  /*0210*/  BRA `(.L_x_2) ;  /* 0x0000000000087947 */ /* 0x000fea0003800000 */
.L_x_3:
[----:B------:R-:W2:Y:S02]  /*0220*/  LDCU UR6, c[0x0][0x8a0] ;  /* 0x00011400ff0677ac */ /* 0x000ea40008000800 */
[----:B--2---:R-:W-:Y:S02]  /*0230*/  MOV R47, UR6 ;  /* 0x00000006002f7c02 */ /* 0x004fe40008000f00 */
.L_x_2:
[----:B------:R-:W-:Y:S01]  /*0240*/  IMAD.U32 R0, RZ, RZ, UR8 ;  /* 0x00000008ff007e24 */ /* 0x000fe2000f8e00ff */
[----:B------:R-:W-:Y:S04]  /*0250*/  BSSY.RECONVERGENT B0, `(.L_x_4) ;  /* 0x000000c000007945 */ /* 0x000fe80003800200 */
[C---:B------:R-:W-:Y:S02]  /*0260*/  ISETP.NE.OR P1, PT, R0.reuse, 0x1, !P5 ;  /* 0x000000010000780c */ /* 0x040fe40006f25670 */
[----:B------:R-:W-:-:S11]  /*0270*/  ISETP.NE.OR P0, PT, R0, 0x3, !P5 ;  /* 0x000000030000780c */ /* 0x000fd60006f05670 */
[----:B------:R-:W-:Y:S05]  /*0280*/  @P1 BRA `(.L_x_5) ;  /* 0x0000000000201947 */ /* 0x000fea0003800000 */
[----:B------:R-:W3:Y:S02]  /*0290*/  LDCU.64 UR6, c[0x0][0x348] ;  /* 0x00006900ff0677ac */ /* 0x000ee40008000a00 */
[----:B---3--:R-:W-:Y:S02]  /*02a0*/  UIADD3 UR10, UP1, UPT, UR6, 0x80, URZ ;  /* 0x00000080060a7890 */ /* 0x008fe4000ff3e0ff */
[----:B------:R-:W-:Y:S02]  /*02b0*/  UIADD3 UR6, UP0, UPT, UR6, 0x180, URZ ;  /* 0x0000018006067890 */ /* 0x000fe4000ff1e0ff */
[----:B------:R-:W-:Y:S02]  /*02c0*/  UIADD3.X UR11, UPT, UPT, URZ, UR7, URZ, UP1, !UPT ;  /* 0x00000007ff0b7290 */ /* 0x000fe40008ffe4ff */
[----:B------:R-:W-:-:S07]  /*02d0*/  UIADD3.X UR7, UPT, UPT, URZ, UR7, URZ, UP0, !UPT ;  /* 0x00000007ff077290 */ /* 0x000fce00087fe4ff */
[----:B------:R3:W-:Y:S02]  /*02e0*/  UTMACCTL.PF [UR10] ;  /* 0x000000000a0079b9 */ /* 0x0007e40008040000 */
[----:B------:R3:W-:Y:S02]  /*02f0*/  UTMACCTL.PF [UR6] ;  /* 0x00000000060079b9 */ /* 0x0007e40008040000 */
[----:B---3--:R-:W-:Y:S01]  /*0300*/  NOP ;  /* 0x0000000000007918 */ /* 0x008fe20000000000 */
.L_x_5:
[----:B------:R-:W-:Y:S05]  /*0310*/  BSYNC.RECONVERGENT B0 ;  /* 0x0000000000007941 */ /* 0x000fea0003800200 */
.L_x_4:
[----:B------:R-:W-:Y:S04]  /*0320*/  BSSY.RECONVERGENT B0, `(.L_x_6) ;  /* 0x000000a000007945 */ /* 0x000fe80003800200 */
        /* <DEDUP_REMOVED lines=9> */
.L_x_7:
[----:B------:R-:W-:Y:S05]  /*03c0*/  BSYNC.RECONVERGENT B0 ;  /* 0x0000000000007941 */ /* 0x000fea0003800200 */
.L_x_6:
[----:B------:R-:W3:Y:S01]  /*03d0*/  LDCU.64 UR6, c[0x0][0x888] ;  /* 0x00011100ff0677ac */ /* 0x000ee20008000a00 */
[----:B------:R-:W-:Y:S02]  /*03e0*/  UISETP.EQ.U32.AND UP1, UPT, UR4, URZ, UPT ;  /* 0x000000ff0400728c */ /* 0x000fe4000bf22070 */
[----:B------:R-:W-:Y:S02]  /*03f0*/  UPLOP3.LUT UP2, UPT, UPT, UPT, UPT, 0x80, 0x8 ;  /* 0x000000000008789c */ /* 0x000fe40003f4f070 */
[----:B---3--:R-:W-:-:S04]  /*0400*/  UISETP.NE.U32.AND UP0, UPT, UR6, URZ, UPT ;  /* 0x000000ff0600728c */ /* 0x008fc8000bf05070 */
[----:B------:R-:W-:-:S04]  /*0410*/  UISETP.NE.AND.EX UP0, UPT, UR7, URZ, UPT, UP0 ;  /* 0x000000ff0700728c */ /* 0x000fc8000bf05300 */
[----:B------:R-:W-:-:S04]  /*0420*/  UISETP.EQ.OR.EX UP3, UPT, UR5, URZ, !UP0, UP1 ;  /* 0x000000ff0500728c */ /* 0x000fc8000c762710 */
[----:B------:R-:W-:-:S05]  /*0430*/  UP2UR UR53, UPR, URZ, 0x8 ;  /* 0x00000008ff357883 */ /* 0x000fca0008000000 */
[----:B------:R-:W-:Y:S07]  /*0440*/  BRA.U !UP3, `(.L_x_8) ;  /* 0x000000010b207547 */ /* 0x000fee000b800000 */
[----:B------:R-:W-:Y:S01]  /*0450*/  UISETP.NE.U32.AND UP2, UPT, UR4, URZ, UPT ;  /* 0x000000ff0400728c */ /* 0x000fe2000bf45070 */
[----:B-----5:R-:W-:Y:S01]  /*0460*/  FSETP.NEU.AND P0, PT, R49, RZ, PT ;  /* 0x000000ff3100720b */ /* 0x020fe20003f0d000 */
[----:B------:R-:W-:Y:S02]  /*0470*/  USEL UR4, URZ, 0xffffffff, UP0 ;  /* 0xffffffffff047887 */ /* 0x000fe40008000000 */
[----:B------:R-:W-:-:S10]  /*0480*/  UISETP.NE.AND.EX UP2, UPT, UR5, URZ, UPT, UP2 ;  /* 0x000000ff0500728c */ /* 0x000fd4000bf45320 */
[----:B------:R-:W-:Y:S01]  /*0490*/  VOTEU.ANY UP1, P0 ;  /* 0x0000000000ff7886 */ /* 0x000fe20000020100 */
[----:B------:R-:W-:-:S04]  /*04a0*/  @!UP2 USEL UR4, URZ, 0xffffffff, UP1 ;  /* 0xffffffffff04a887 */ /* 0x000fc80008800000 */
[----:B------:R-:W-:-:S04]  /*04b0*/  ULOP3.LUT UR4, UR4, 0x1, URZ, 0xc0, !UPT ;  /* 0x0000000104047892 */ /* 0x000fc8000f8ec0ff */
[----:B------:R-:W-:-:S11]  /*04c0*/  UISETP.NE.U32.AND UP2, UPT, UR4, 0x1, UPT ;  /* 0x000000010400788c */ /* 0x000fd6000bf45070 */
.L_x_8:
[----:B-12---:R-:W1:Y:S01]  /*04d0*/  SHFL.IDX PT, R2, R92, RZ, 0x1f ;  /* 0x00001fff5c027589 */ /* 0x006e6200000e0000 */
[----:B------:R-:W-:-:S04]  /*04e0*/  UISETP.NE.AND UP1, UPT, UR8, 0x2, UPT ;  /* 0x000000020800788c */ /* 0x000fc8000bf25270 */
[----:B------:R-:W-:Y:S01]  /*04f0*/  USEL UR6, URZ, 0x1, UP1 ;  /* 0x00000001ff067887 */ /* 0x000fe20008800000 */
[----:B-1----:R-:W-:-:S13]  /*0500*/  ISETP.NE.AND P0, PT, R2, RZ, PT ;  /* 0x000000ff0200720c */ /* 0x002fda0003f05270 */
[----:B------:R-:W-:Y:S05]  /*0510*/  @P0 BRA `(.L_x_9) ;  /* 0x0000000000b40947 */ /* 0x000fea0003800000 */
[----:B------:R-:W-:Y:S01]  /*0520*/  ELECT P0, URZ, PT ;  /* 0x0000000000ff782f */ /* 0x000fe20003800000 */
[----:B------:R-:W-:-:S12]  /*0530*/  BSSY.RECONVERGENT B0, `(.L_x_9) ;  /* 0x000002b000007945 */ /* 0x000fd80003800200 */
[----:B------:R-:W-:Y:S05]  /*0540*/  @!P0 BRA `(.L_x_10) ;  /* 0x0000000000a48947 */ /* 0x000fea0003800000 */
[----:B------:R-:W1:Y:S01]  /*0550*/  S2UR UR5, SR_CgaCtaId ;  /* 0x00000000000579c3 */ /* 0x000e620000008800 */
[----:B------:R-:W-:Y:S01]  /*0560*/  UMOV UR7, 0x400 ;  /* 0x0000040000077882 */ /* 0x000fe20000000000 */
[----:B------:R-:W-:Y:S02]  /*0570*/  UMOV UR4, 0x1 ;  /* 0x0000000100047882 */ /* 0x000fe40000000000 */
[----:B------:R-:W-:-:S04]  /*0580*/  UIADD3 UR10, UPT, UPT, -UR4, 0x100000, URZ ;  /* 0x00100000040a7890 */ /* 0x000fc8000fffe1ff */
[----:B------:R-:W-:Y:S02]  /*0590*/  USHF.L.U32 UR11, UR10, 0xb, URZ ;  /* 0x0000000b0a0b7899 */ /* 0x000fe400080006ff */
[----:B------:R-:W-:Y:S02]  /*05a0*/  USHF.L.U32 UR10, UR10, 0x1, URZ ;  /* 0x000000010a0a7899 */ /* 0x000fe400080006ff */
[----:B-1----:R-:W-:Y:S01]  /*05b0*/  ULEA UR5, UR5, UR7, 0x18 ;  /* 0x0000000705057291 */ /* 0x002fe2000f8ec0ff */
[----:B------:R-:W1:Y:S11]  /*05c0*/  FENCE.VIEW.ASYNC.S ;  /* 0x00000000000073c6 */ /* 0x000e760000000000 */
[----:B-1----:R1:W2:Y:S01]  /*05d0*/  SYNCS.EXCH.64 URZ, [UR5], UR10 ;  /* 0x0000000a05ff75b2 */ /* 0x0022a20008000100 */
[----:B------:R1:W3:Y:S01]  /*05e0*/  SYNCS.EXCH.64 URZ, [UR5+0x80], UR10 ;  /* 0x0000800a05ff75b2 */ /* 0x0002e20008000100 */
[----:B------:R1:W4:Y:S01]  /*05f0*/  SYNCS.EXCH.64 URZ, [UR5+0x8], UR10 ;  /* 0x0000080a05ff75b2 */ /* 0x0003220008000100 */
[----:B------:R1:W1:Y:S01]  /*0600*/  SYNCS.EXCH.64 URZ, [UR5+0x88], UR10 ;  /* 0x0000880a05ff75b2 */ /* 0x0002620008000100 */
        /* <DEDUP_REMOVED lines=28> */
[----:B--234-:R-:W-:Y:S01]  /*07d0*/  NOP ;  /* 0x0000000000007918 */ /* 0x01cfe20000000000 */
.L_x_10:
[----:B-1----:R-:W-:Y:S05]  /*07e0*/  BSYNC.RECONVERGENT B0 ;  /* 0x0000000000007941 */ /* 0x002fea0003800200 */
.L_x_9:
[----:B------:R-:W1:Y:S01]  /*07f0*/  SHFL.IDX PT, R2, R92, RZ, 0x1f ;  /* 0x00001fff5c027589 */ /* 0x000e6200000e0000 */
[----:B------:R-:W-:Y:S01]  /*0800*/  NOP ;  /* 0x0000000000007918 */ /* 0x000fe20000000000 */
[----:B-1----:R-:W-:-:S13]  /*0810*/  ISETP.NE.AND P0, PT, R2, 0x1, PT ;  /* 0x000000010200780c */ /* 0x002fda0003f05270 */
[----:B------:R-:W-:Y:S05]  /*0820*/  @P0 BRA `(.L_x_11) ;  /* 0x0000000000500947 */ /* 0x000fea0003800000 */
[----:B------:R-:W1:Y:S01]  /*0830*/  S2UR UR7, SR_CgaCtaId ;  /* 0x00000000000779c3 */ /* 0x000e620000008800 */
[----:B------:R-:W-:Y:S01]  /*0840*/  UMOV UR9, 0x400 ;  /* 0x0000040000097882 */ /* 0x000fe20000000000 */
[----:B------:R-:W-:Y:S01]  /*0850*/  UMOV UR5, 0x20 ;  /* 0x0000002000057882 */ /* 0x000fe20000000000 */
[----:B------:R-:W-:Y:S01]  /*0860*/  UMOV UR4, 0x80 ;  /* 0x0000008000047882 */ /* 0x000fe20000000000 */
[----:B------:R-:W-:-:S04]  /*0870*/  UIADD3 UR10, UPT, UPT, -UR5, 0x100000, URZ ;  /* 0x00100000050a7890 */ /* 0x000fc8000fffe1ff */
[----:B------:R-:W-:Y:S02]  /*0880*/  USHF.L.U32 UR11, UR10, 0xb, URZ ;  /* 0x0000000b0a0b7899 */ /* 0x000fe400080006ff */
[----:B------:R-:W-:Y:S02]  /*0890*/  USHF.L.U32 UR10, UR10, 0x1, URZ ;  /* 0x000000010a0a7899 */ /* 0x000fe400080006ff */
[----:B------:R-:W-:-:S04]  /*08a0*/  UIADD3 UR4, UPT, UPT, -UR4, 0x100000, URZ ;  /* 0x0010000004047890 */ /* 0x000fc8000fffe1ff */
[----:B------:R-:W-:Y:S02]  /*08b0*/  USHF.L.U32 UR5, UR4, 0xb, URZ ;  /* 0x0000000b04057899 */ /* 0x000fe400080006ff */
[----:B------:R-:W-:Y:S01]  /*08c0*/  USHF.L.U32 UR4, UR4, 0x1, URZ ;  /* 0x0000000104047899 */ /* 0x000fe200080006ff */
[----:B------:R-:W-:Y:S01]  /*08d0*/  ELECT P0, URZ, PT ;  /* 0x0000000000ff782f */ /* 0x000fe20003800000 */
[----:B-1----:R-:W-:Y:S01]  /*08e0*/  ULEA UR7, UR7, UR9, 0x18 ;  /* 0x0000000907077291 */ /* 0x002fe2000f8ec0ff */
[----:B------:R-:W1:Y:S11]  /*08f0*/  FENCE.VIEW.ASYNC.S ;  /* 0x00000000000073c6 */ /* 0x000e760000000000 */
[----:B-1----:R1:W2:Y:S01]  /*0900*/  SYNCS.EXCH.64 URZ, [UR7+0x100], UR10 ;  /* 0x0001000a07ff75b2 */ /* 0x0022a20008000100 */
[----:B------:R1:W3:Y:S01]  /*0910*/  SYNCS.EXCH.64 URZ, [UR7+0x118], UR4 ;  /* 0x0001180407ff75b2 */ /* 0x0002e20008000100 */
[----:B------:R1:W4:Y:S01]  /*0920*/  SYNCS.EXCH.64 URZ, [UR7+0x108], UR10 ;  /* 0x0001080a07ff75b2 */ /* 0x0003220008000100 */
[----:B------:R1:W1:Y:S01]  /*0930*/  SYNCS.EXCH.64 URZ, [UR7+0x120], UR4 ;  /* 0x0001200407ff75b2 */ /* 0x0002620008000100 */
[----:B------:R1:W1:Y:S01]  /*0940*/  SYNCS.EXCH.64 URZ, [UR7+0x110], UR10 ;  /* 0x0001100a07ff75b2 */ /* 0x0002620008000100 */
[----:B------:R1:W1:Y:S01]  /*0950*/  SYNCS.EXCH.64 URZ, [UR7+0x128], UR4 ;  /* 0x0001280407ff75b2 */ /* 0x0002620008000100 */
[----:B------:R-:W-:Y:S01]  /*0960*/  NOP ;  /* 0x0000000000007918 */ /* 0x000fe20000000000 */
.L_x_11:
[----:B------:R-:W2:Y:S01]  /*0970*/  SHFL.IDX PT, R2, R92, RZ, 0x1f ;  /* 0x00001fff5c027589 */ /* 0x000ea200000e0000 */
[----:B------:R-:W-:Y:S01]  /*0980*/  NOP ;  /* 0x0000000000007918 */ /* 0x000fe20000000000 */
[----:B--2---:R-:W-:-:S13]  /*0990*/  ISETP.NE.AND P0, PT, R2, 0x3, PT ;  /* 0x000000030200780c */ /* 0x004fda0003f05270 */
[----:B------:R-:W-:Y:S05]  /*09a0*/  @P0 BRA `(.L_x_12) ;  /* 0x0000000000300947 */ /* 0x000fea0003800000 */
[----:B-1----:R-:W1:Y:S01]  /*09b0*/  S2UR UR5, SR_CgaCtaId ;  /* 0x00000000000579c3 */ /* 0x002e620000008800 */
[----:B------:R-:W-:Y:S01]  /*09c0*/  UMOV UR7, 0x400 ;  /* 0x0000040000077882 */ /* 0x000fe20000000000 */
[----:B------:R-:W-:Y:S01]  /*09d0*/  UMOV UR4, 0x20 ;  /* 0x0000002000047882 */ /* 0x000fe20000000000 */
[----:B------:R-:W-:Y:S01]  /*09e0*/  ELECT P0, URZ, PT ;  /* 0x0000000000ff782f */ /* 0x000fe20003800000 */
[----:B------:R-:W-:-:S04]  /*09f0*/  UIADD3 UR10, UPT, UPT, -UR4, 0x100000, URZ ;  /* 0x00100000040a7890 */ /* 0x000fc8000fffe1ff */
[----:B------:R-:W-:Y:S02]  /*0a00*/  USHF.L.U32 UR11, UR10, 0xb, URZ ;  /* 0x0000000b0a0b7899 */ /* 0x000fe400080006ff */
[----:B------:R-:W-:Y:S02]  /*0a10*/  USHF.L.U32 UR10, UR10, 0x1, URZ ;  /* 0x000000010a0a7899 */ /* 0x000fe400080006ff */
[----:B-1----:R-:W-:Y:S01]  /*0a20*/  ULEA UR5, UR5, UR7, 0x18 ;  /* 0x0000000705057291 */ /* 0x002fe2000f8ec0ff */
[----:B------:R-:W1:Y:S11]  /*0a30*/  FENCE.VIEW.ASYNC.S ;  /* 0x00000000000073c6 */ /* 0x000e760000000000 */
[----:B-1----:R2:W1:Y:S01]  /*0a40*/  SYNCS.EXCH.64 URZ, [UR5+0x130], UR10 ;  /* 0x0001300a05ff75b2 */ /* 0x0024620008000100 */
[----:B------:R2:W1:Y:S02]  /*0a50*/  SYNCS.EXCH.64 URZ, [UR5+0x138], UR10 ;  /* 0x0001380a05ff75b2 */ /* 0x0004640008000100 */
[----:B--2---:R-:W-:Y:S01]  /*0a60*/  NOP ;  /* 0x0000000000007918 */ /* 0x004fe20000000000 */
.L_x_12:
[----:B------:R-:W2:Y:S01]  /*0a70*/  SHFL.IDX PT, R2, R92, RZ, 0x1f ;  /* 0x00001fff5c027589 */ /* 0x000ea200000e0000 */
[----:B------:R-:W-:Y:S01]  /*0a80*/  NOP ;  /* 0x0000000000007918 */ /* 0x000fe20000000000 */
[----:B--2---:R-:W-:-:S13]  /*0a90*/  ISETP.NE.AND P0, PT, R2, 0x4, PT ;  /* 0x000000040200780c */ /* 0x004fda0003f05270 */
[----:B------:R-:W-:Y:S05]  /*0aa0*/  @P0 BRA `(.L_x_13) ;  /* 0x00000000004c0947 */ /* 0x000fea0003800000 */
[----:B-1----:R-:W1:Y:S01]  /*0ab0*/  S2UR UR5, SR_CgaCtaId ;  /* 0x00000000000579c3 */ /* 0x002e620000008800 */
[----:B------:R-:W-:Y:S01]  /*0ac0*/  UMOV UR9, 0x100 ;  /* 0x0000010000097882 */ /* 0x000fe20000000000 */
[----:B------:R-:W-:Y:S01]  /*0ad0*/  UMOV UR7, 0x400 ;  /* 0x0000040000077882 */ /* 0x000fe20000000000 */
[----:B------:R-:W-:Y:S01]  /*0ae0*/  USEL UR9, UR9, 0xe0, UP2 ;  /* 0x000000e009097887 */ /* 0x000fe20009000000 */
[----:B------:R-:W-:Y:S01]  /*0af0*/  UMOV UR4, 0x1 ;  /* 0x0000000100047882 */ /* 0x000fe20000000000 */
[----:B------:R-:W-:Y:S01]  /*0b00*/  ELECT P0, URZ, PT ;  /* 0x0000000000ff782f */ /* 0x000fe20003800000 */
[----:B------:R-:W-:-:S04]  /*0b10*/  UIADD3 UR10, UPT, UPT, -UR4, 0x100000, URZ ;  /* 0x00100000040a7890 */ /* 0x000fc8000fffe1ff */
[----:B------:R-:W-:Y:S02]  /*0b20*/  USHF.L.U32 UR11, UR10, 0xb, URZ ;  /* 0x0000000b0a0b7899 */ /* 0x000fe400080006ff */
[----:B------:R-:W-:Y:S02]  /*0b30*/  USHF.L.U32 UR10, UR10, 0x1, URZ ;  /* 0x000000010a0a7899 */ /* 0x000fe400080006ff */
[----:B------:R-:W-:-:S04]  /*0b40*/  UIADD3 UR12, UPT, UPT, -UR9, 0x100000, URZ ;  /* 0x00100000090c7890 */ /* 0x000fc8000fffe1ff */
[----:B------:R-:W-:Y:S02]  /*0b50*/  USHF.L.U32 UR13, UR12, 0xb, URZ ;  /* 0x0000000b0c0d7899 */ /* 0x000fe400080006ff */
[----:B------:R-:W-:Y:S02]  /*0b60*/  USHF.L.U32 UR12, UR12, 0x1, URZ ;  /* 0x000000010c0c7899 */ /* 0x000fe400080006ff */
[----:B-1----:R-:W-:Y:S01]  /*0b70*/  ULEA UR5, UR5, UR7, 0x18 ;  /* 0x0000000705057291 */ /* 0x002fe2000f8ec0ff */
[----:B------:R-:W1:Y:S11]  /*0b80*/  FENCE.VIEW.ASYNC.S ;  /* 0x00000000000073c6 */ /* 0x000e760000000000 */
[----:B-1----:R2:W1:Y:S01]  /*0b90*/  SYNCS.EXCH.64 URZ, [UR5+0x140], UR10 ;  /* 0x0001400a05ff75b2 */ /* 0x0024620008000100 */
[----:B------:R2:W1:Y:S01]  /*0ba0*/  SYNCS.EXCH.64 URZ, [UR5+0x150], UR12 ;  /* 0x0001500c05ff75b2 */ /* 0x0004620008000100 */
[----:B------:R2:W1:Y:S01]  /*0bb0*/  SYNCS.EXCH.64 URZ, [UR5+0x148], UR10 ;  /* 0x0001480a05ff75b2 */ /* 0x0004620008000100 */
[----:B------:R2:W1:Y:S02]  /*0bc0*/  SYNCS.EXCH.64 URZ, [UR5+0x158], UR12 ;  /* 0x0001580c05ff75b2 */ /* 0x0004640008000100 */
[----:B--2---:R-:W-:Y:S01]  /*0bd0*/  NOP ;  /* 0x0000000000007918 */ /* 0x004fe20000000000 */
.L_x_13:
[----:B------:R-:W2:Y:S01]  /*0be0*/  SHFL.IDX PT, R2, R92, RZ, 0x1f ;  /* 0x00001fff5c027589 */ /* 0x000ea200000e0000 */
[----:B------:R-:W-:Y:S01]  /*0bf0*/  NOP ;  /* 0x0000000000007918 */ /* 0x000fe20000000000 */
[----:B--2---:R-:W-:-:S13]  /*0c00*/  ISETP.NE.AND P0, PT, R2, 0x5, PT ;  /* 0x000000050200780c */ /* 0x004fda0003f05270 */
[----:B------:R-:W-:Y:S05]  /*0c10*/  @P0 BRA `(.L_x_14) ;  /* 0x0000000000580947 */ /* 0x000fea0003800000 */
[----:B-1----:R-:W1:Y:S01]  /*0c20*/  S2UR UR7, SR_CgaCtaId ;  /* 0x00000000000779c3 */ /* 0x002e620000008800 */
        /* <DEDUP_REMOVED lines=12> */
[----:B-1----:R2:W1:Y:S01]  /*0cf0*/  SYNCS.EXCH.64 URZ, [UR7+0x160], UR10 ;  /* 0x0001600a07ff75b2 */ /* 0x0024620008000100 */
[----:B------:R2:W1:Y:S01]  /*0d00*/  SYNCS.EXCH.64 URZ, [UR7+0x180], UR4 ;  /* 0x0001800407ff75b2 */ /* 0x0004620008000100 */
[----:B------:R2:W1:Y:S01]  /*0d10*/  SYNCS.EXCH.64 URZ, [UR7+0x168], UR10 ;  /* 0x0001680a07ff75b2 */ /* 0x0004620008000100 */
[----:B------:R2:W1:Y:S01]  /*0d20*/  SYNCS.EXCH.64 URZ, [UR7+0x188], UR4 ;  /* 0x0001880407ff75b2 */ /* 0x0004620008000100 */
[----:B------:R2:W1:Y:S01]  /*0d30*/  SYNCS.EXCH.64 URZ, [UR7+0x170], UR10 ;  /* 0x0001700a07ff75b2 */ /* 0x0004620008000100 */
[----:B------:R2:W1:Y:S01]  /*0d40*/  SYNCS.EXCH.64 URZ, [UR7+0x190], UR4 ;  /* 0x0001900407ff75b2 */ /* 0x0004620008000100 */
[----:B------:R2:W1:Y:S01]  /*0d50*/  SYNCS.EXCH.64 URZ, [UR7+0x178], UR10 ;  /* 0x0001780a07ff75b2 */ /* 0x0004620008000100 */
[----:B------:R2:W1:Y:S02]  /*0d60*/  SYNCS.EXCH.64 URZ, [UR7+0x198], UR4 ;  /* 0x0001980407ff75b2 */ /* 0x0004640008000100 */
[----:B--2---:R-:W-:Y:S01]  /*0d70*/  NOP ;  /* 0x0000000000007918 */ /* 0x004fe20000000000 */
.L_x_14:
        /* <DEDUP_REMOVED lines=18> */
.L_x_15:
[----:B-1----:R-:W1:Y:S01]  /*0ea0*/  S2UR UR5, SR_CTAID.X ;  /* 0x00000000000579c3 */ /* 0x002e620000002500 */
[----:B------:R-:W-:-:S05]  /*0eb0*/  CS2R.32 R87, SR_CgaSize ;  /* 0x0000000000577805 */ /* 0x000fca0000008a00 */
[----:B------:R-:W-:-:S05]  /*0ec0*/  IMAD R87, R87, -0xa0, RZ ;  /* 0xffffff6057577824 */ /* 0x000fca00078e02ff */
[----:B------:R-:W-:-:S14]  /*0ed0*/  R2UR UR9, R87 ;  /* 0x00000000570972ca */ /* 0x000fdc00000e0000 */
[----:B------:R-:W2:Y:S01]  /*0ee0*/  LDCU UR9, c[0x0][UR9+0x2b0] ;  /* 0x00005600090977ac */ /* 0x000ea20008000800 */
[----:B------:R-:W-:Y:S01]  /*0ef0*/  NOP ;  /* 0x0000000000007918 */ /* 0x000fe20000000000 */
[----:B------:R-:W-:-:S05]  /*0f00*/  CS2R.32 R87, SR_CgaSize ;  /* 0x0000000000577805 */ /* 0x000fca0000008a00 */
[----:B------:R-:W-:-:S05]  /*0f10*/  IMAD R87, R87, -0xa0, RZ ;  /* 0xffffff6057577824 */ /* 0x000fca00078e02ff */
[----:B------:R-:W-:-:S14]  /*0f20*/  R2UR UR7, R87 ;  /* 0x00000000570772ca */ /* 0x000fdc00000e0000 */
[----:B------:R-:W3:Y:S01]  /*0f30*/  LDCU UR7, c[0x0][UR7+0x2b4] ;  /* 0x00005680070777ac */ /* 0x000ee20008000800 */
[----:B------:R-:W4:Y:S08]  /*0f40*/  S2UR UR4, SR_CTAID.Y ;  /* 0x00000000000479c3 */ /* 0x000f300000002600 */
[----:B------:R-:W3:Y:S01]  /*0f50*/  LDC R10, c[0x0][0xb24] ;  /* 0x0002c900ff0a7b82 */ /* 0x000ee20000000800 */
[----:B-1----:R-:W-:-:S02]  /*0f60*/  I2FP.F32.U32 R87, UR5 ;  /* 0x0000000500577c45 */ /* 0x002fc40008201000 */
[----:B------:R-:W-:-:S05]  /*0f70*/  CS2R.32 R3, SR_CgaSize ;  /* 0x0000000000037805 */ /* 0x000fca0000008a00 */
[----:B------:R-:W-:-:S06]  /*0f80*/  IMAD R3, R3, -0xa0, RZ ;  /* 0xffffff6003037824 */ /* 0x000fcc00078e02ff */
[----:B------:R-:W1:Y:S01]  /*0f90*/  LDC R3, c[0x0][R3+0x2a0] ;  /* 0x0000a80003037b82 */ /* 0x000e620000000800 */
[----:B------:R-:W-:Y:S01]  /*0fa0*/  MOV R15, UR5 ;  /* 0x00000005000f7c02 */ /* 0x000fe20008000f00 */
[----:B--2---:R-:W-:Y:S01]  /*0fb0*/  FMUL R87, R87, UR9 ;  /* 0x0000000957577c20 */ /* 0x004fe20008400000 */
[----:B----4-:R-:W-:Y:S02]  /*0fc0*/  I2FP.F32.U32 R86, UR4 ;  /* 0x0000000400567c45 */ /* 0x010fe40008201000 */
[----:B------:R-:W-:-:S05]  /*0fd0*/  CS2R.32 R2, SR_CgaSize ;  /* 0x0000000000027805 */ /* 0x000fca0000008a00 */
[----:B------:R-:W-:-:S06]  /*0fe0*/  IMAD R2, R2, -0xa0, RZ ;  /* 0xffffff6002027824 */ /* 0x000fcc00078e02ff */
[----:B------:R-:W2:Y:S01]  /*0ff0*/  LDC R2, c[0x0][R2+0x2a4] ;  /* 0x0000a90002027b82 */ /* 0x000ea20000000800 */
[----:B------:R-:W-:Y:S01]  /*1000*/  MOV R14, UR4 ;  /* 0x00000004000e7c02 */ /* 0x000fe20008000f00 */
[----:B------:R-:W4:Y:S01]  /*1010*/  F2I.U32.TRUNC.NTZ R87, R87 ;  /* 0x0000005700577305 */ /* 0x000f22000020f000 */
[----:B---3--:R-:W-:-:S05]  /*1020*/  FMUL R86, R86, UR7 ;  /* 0x0000000756567c20 */ /* 0x008fca0008400000 */
[----:B------:R-:W-:Y:S01]  /*1030*/  BAR.SYNC.DEFER_BLOCKING 0x0 ;  /* 0x0000000000007b1d */ /* 0x000fe20000010000 */
[----:B------:R-:W-:-:S05]  /*1040*/  ISETP.GE.AND P0, PT, R10, 0x1, PT ;  /* 0x000000010a00780c */ /* 0x000fca0003f06270 */
[----:B------:R-:W3:Y:S02]  /*1050*/  F2I.U32.TRUNC.NTZ R86, R86 ;  /* 0x0000005600567305 */ /* 0x000ee4000020f000 */
[----:B------:R-:W2:Y:S01]  /*1060*/  S2UR UR36, SR_CTAID.Z ;  /* 0x00000000002479c3 */ /* 0x000ea20000002700 */
[----:B----4-:R-:W-:-:S05]  /*1070*/  IADD3 R87, PT, PT, -R87, RZ, RZ ;  /* 0x000000ff57577210 */ /* 0x010fca0007ffe1ff */
[----:B-1----:R-:W-:Y:S01]  /*1080*/  IMAD R87, R3, R87, UR5 ;  /* 0x0000000503577e24 */ /* 0x002fe2000f8e0257 */
[----:B---3--:R-:W-:-:S05]  /*1090*/  IADD3 R86, PT, PT, -R86, RZ, RZ ;  /* 0x000000ff56567210 */ /* 0x008fca0007ffe1ff */
[----:B--2---:R-:W-:Y:S01]  /*10a0*/  IMAD R86, R2, R86, UR4 ;  /* 0x0000000402567e24 */ /* 0x004fe2000f8e0256 */
[----:B------:R-:W-:Y:S06]  /*10b0*/  @!P0 BRA `(.L_x_16) ;  /* 0x0000000000b88947 */ /* 0x000fec0003800000 */
[----:B------:R-:W1:Y:S01]  /*10c0*/  LDC.64 R4, c[0x0][0xb18] ;  /* 0x0002c600ff047b82 */ /* 0x000e620000000a00 */
[----:B------:R-:W-:-:S07]  /*10d0*/  ISETP.NE.AND P0, PT, R10, 0x1, PT ;  /* 0x000000010a00780c */ /* 0x000fce0003f05270 */
[----:B------:R-:W2:Y:S08]  /*10e0*/  LDC R9, c[0x0][0xb0c] ;  /* 0x0002c300ff097b82 */ /* 0x000eb00000000800 */
[----:B------:R-:W3:Y:S08]  /*10f0*/  LDC R12, c[0x0][0x370] ;  /* 0x0000dc00ff0c7b82 */ /* 0x000ef00000000800 */
[----:B------:R-:W4:Y:S01]  /*1100*/  LDC R11, c[0x0][0x374] ;  /* 0x0000dd00ff0b7b82 */ /* 0x000f220000000800 */
[----:B-1----:R-:W-:-:S07]  /*1110*/  ISETP.NE.AND P1, PT, R4, 0x1, PT ;  /* 0x000000010400780c */ /* 0x002fce0003f25270 */
[----:B------:R-:W3:Y:S01]  /*1120*/  LDC.64 R6, c[0x0][0xb10] ;  /* 0x0002c400ff067b82 */ /* 0x000ee20000000a00 */
[----:B--2---:R-:W-:-:S07]  /*1130*/  ISETP.NE.AND P2, PT, R9, 0x1, PT ;  /* 0x000000010900780c */ /* 0x004fce0003f45270 */
[----:B------:R-:W1:Y:S08]  /*1140*/  LDC R8, c[0x0][0xb20] ;  /* 0x0002c800ff087b82 */ /* 0x000e700000000800 */
[----:B------:R-:W2:Y:S01]  /*1150*/  LDC.64 R2, c[0x0][0xb28] ;  /* 0x0002ca00ff027b82 */ /* 0x000ea20000000a00 */
[----:B----4-:R-:W-:-:S04]  /*1160*/  IMAD.HI.U32 R13, R11, R5, RZ ;  /* 0x000000050b0d7227 */ /* 0x010fc800078e00ff */
[----:B------:R-:W-:-:S04]  /*1170*/  IMAD.HI.U32 R5, R14, R5, RZ ;  /* 0x000000050e057227 */ /* 0x000fc800078e00ff */
[----:B---3--:R-:W-:-:S05]  /*1180*/  IMAD.HI.U32 R16, R12, R6, RZ ;  /* 0x000000060c107227 */ /* 0x008fca00078e00ff */
[-C--:B------:R-:W-:Y:S01]  /*1190*/  @P2 SHF.R.U32.HI R12, RZ, R7.reuse, R16 ;  /* 0x00000007ff0c2219 */ /* 0x080fe20000011610 */
[----:B------:R-:W-:Y:S01]  /*11a0*/  IMAD.HI.U32 R16, R15, R6, RZ ;  /* 0x000000060f107227 */ /* 0x000fe200078e00ff */
[-C--:B-1----:R-:W-:Y:S02]  /*11b0*/  @P1 SHF.R.U32.HI R11, RZ, R8.reuse, R13 ;  /* 0x00000008ff0b1219 */ /* 0x082fe4000001160d */
[----:B------:R-:W-:Y:S02]  /*11c0*/  SHF.R.U32.HI R5, RZ, R8, R5 ;  /* 0x00000008ff057219 */ /* 0x000fe40000011605 */
[----:B------:R-:W-:Y:S02]  /*11d0*/  SHF.R.U32.HI R16, RZ, R7, R16 ;  /* 0x00000007ff107219 */ /* 0x000fe40000011610 */
[----:B------:R-:W-:Y:S01]  /*11e0*/  SEL R5, R14, R5, !P1 ;  /* 0x000000050e057207 */ /* 0x000fe20004800000 */
[----:B--2---:R-:W-:Y:S01]  /*11f0*/  IMAD.HI.U32 R13, R11, R2, RZ ;  /* 0x000000020b0d7227 */ /* 0x004fe200078e00ff */
[----:B------:R-:W-:-:S03]  /*1200*/  SEL R16, R15, R16, !P2 ;  /* 0x000000100f107207 */ /* 0x000fc60005000000 */
[----:B------:R-:W-:Y:S01]  /*1210*/  IMAD.HI.U32 R6, R12, R2, RZ ;  /* 0x000000020c067227 */ /* 0x000fe200078e00ff */
[----:B------:R-:W-:-:S04]  /*1220*/  @P0 SHF.R.U32.HI R11, RZ, R3, R13 ;  /* 0x00000003ff0b0219 */ /* 0x000fc8000001160d */
[----:B------:R-:W-:Y:S01]  /*1230*/  @P0 SHF.R.U32.HI R12, RZ, R3, R6 ;  /* 0x00000003ff0c0219 */ /* 0x000fe20000011606 */
[----:B------:R-:W-:-:S04]  /*1240*/  IMAD R11, R11, R10, RZ ;  /* 0x0000000a0b0b7224 */ /* 0x000fc800078e02ff */
[----:B------:R-:W-:Y:S01]  /*1250*/  IMAD R6, R12, R10, RZ ;  /* 0x0000000a0c067224 */ /* 0x000fe200078e02ff */
[----:B------:R-:W-:-:S04]  /*1260*/  ISETP.GE.AND P1, PT, R5, R11, PT ;  /* 0x0000000b0500720c */ /* 0x000fc80003f26270 */
[----:B------:R-:W-:Y:S01]  /*1270*/  ISETP.GE.OR P1, PT, R16, R6, P1 ;  /* 0x000000061000720c */ /* 0x000fe20000f26670 */
[----:B------:R-:W-:-:S05]  /*1280*/  IMAD.HI.U32 R6, R5, R2, RZ ;  /* 0x0000000205067227 */ /* 0x000fca00078e00ff */
[----:B------:R-:W-:-:S04]  /*1290*/  SHF.R.U32.HI R6, RZ, R3, R6 ;  /* 0x00000003ff067219 */ /* 0x000fc80000011606 */
[----:B------:R-:W-:-:S03]  /*12a0*/  SEL R6, R5, R6, !P0 ;  /* 0x0000000605067207 */ /* 0x000fc60004000000 */
[----:B------:R-:W-:Y:S01]  /*12b0*/  @!P1 IMAD.HI.U32 R7, R16, R2, RZ ;  /* 0x0000000210079227 */ /* 0x000fe200078e00ff */
[----:B------:R-:W-:-:S04]  /*12c0*/  IADD3 R2, PT, PT, -R6, RZ, RZ ;  /* 0x000000ff06027210 */ /* 0x000fc80007ffe1ff */
[----:B------:R-:W-:Y:S01]  /*12d0*/  @!P1 SHF.R.U32.HI R3, RZ, R3, R7 ;  /* 0x00000003ff039219 */ /* 0x000fe20000011607 */
[----:B------:R-:W-:Y:S01]  /*12e0*/  IMAD R2, R10, R2, R5 ;  /* 0x000000020a027224 */ /* 0x000fe200078e0205 */
[----:B------:R-:W-:Y:S02]  /*12f0*/  IADD3 R7, PT, PT, -R5, RZ, RZ ;  /* 0x000000ff05077210 */ /* 0x000fe40007ffe1ff */
[----:B------:R-:W-:-:S03]  /*1300*/  @!P1 SEL R3, R16, R3, !P0 ;  /* 0x0000000310039207 */ /* 0x000fc60004000000 */
[----:B------:R-:W-:Y:S02]  /*1310*/  IMAD R7, R4, R7, R14 ;  /* 0x0000000704077224 */ /* 0x000fe400078e020e */
[--C-:B------:R-:W-:Y:S02]  /*1320*/  @!P1 IMAD.IADD R6, R6, 0x1, -R3.reuse ;  /* 0x0000000106069824 */ /* 0x100fe400078e0a03 */
[----:B------:R-:W-:Y:S01]  /*1330*/  @!P1 IMAD R3, R2, R12, R3 ;  /* 0x0000000c02039224 */ /* 0x000fe200078e0203 */
[----:B------:R-:W-:Y:S01]  /*1340*/  IADD3 R2, PT, PT, -R16, RZ, RZ ;  /* 0x000000ff10027210 */ /* 0x000fe20007ffe1ff */
[----:B------:R-:W-:Y:S02]  /*1350*/  @!P1 IMAD R5, R6, R10, R16 ;  /* 0x0000000a06059224 */ /* 0x000fe400078e0210 */
[----:B------:R-:W-:Y:S02]  /*1360*/  @!P1 IMAD.MOV.U32 R16, RZ, RZ, R3 ;  /* 0x000000ffff109224 */ /* 0x000fe400078e0003 */
[----:B------:R-:W-:-:S02]  /*1370*/  IMAD R2, R9, R2, R15 ;  /* 0x0000000209027224 */ /* 0x000fc400078e020f */
[----:B------:R-:W-:Y:S02]  /*1380*/  IMAD R14, R5, R4, R7 ;  /* 0x00000004050e7224 */ /* 0x000fe400078e0207 */
[----:B------:R-:W-:Y:S02]  /*1390*/  IMAD R15, R16, R9, R2 ;  /* 0x00000009100f7224 */ /* 0x000fe400078e0202 */
.L_x_16:
[----:B------:R-:W1:Y:S01]  /*13a0*/  LDCU UR4, c[0x0][0xb30] ;  /* 0x00016600ff0477ac */ /* 0x000e620008000800 */
[----:B------:R-:W2:Y:S08]  /*13b0*/  S2UR UR37, SR_CgaCtaId ;  /* 0x00000000002579c3 */ /* 0x000eb00000008800 */
[----:B------:R-:W3:Y:S01]  /*13c0*/  LDC R40, c[0x0][0xb24] ;  /* 0x0002c900ff287b82 */ /* 0x000ee20000000800 */
[----:B-1----:R-:W-:-:S09]  /*13d0*/  UISETP.NE.AND UP1, UPT, UR4, 0x1, UPT ;  /* 0x000000010400788c */ /* 0x002fd2000bf25270 */
[----:B--2---:R-:W-:Y:S05]  /*13e0*/  BRA.U UP1, `(.L_x_17) ;  /* 0x0000000101407547 */ /* 0x004fea000b800000 */
[----:B------:R-:W1:Y:S08]  /*13f0*/  LDC.64 R4, c[0x0][0xb10] ;  /* 0x0002c400ff047b82 */ /* 0x000e700000000a00 */
[----:B------:R-:W2:Y:S08]  /*1400*/  LDC.64 R2, c[0x0][0xb18] ;  /* 0x0002c600ff027b82 */ /* 0x000eb00000000a00 */
[----:B------:R-:W4:Y:S08]  /*1410*/  LDC R6, c[0x0][0xb20] ;  /* 0x0002c800ff067b82 */ /* 0x000f300000000800 */
[----:B------:R-:W3:Y:S01]  /*1420*/  LDC R7, c[0x0][0xb0c] ;  /* 0x0002c300ff077b82 */ /* 0x000ee20000000800 */
[----:B-1----:R-:W-:-:S05]  /*1430*/  IMAD.HI.U32 R4, R15, R4, RZ ;  /* 0x000000040f047227 */ /* 0x002fca00078e00ff */
[----:B------:R-:W-:Y:S01]  /*1440*/  SHF.R.U32.HI R4, RZ, R5, R4 ;  /* 0x00000005ff047219 */ /* 0x000fe20000011604 */
[----:B--2---:R-:W-:Y:S01]  /*1450*/  IMAD.HI.U32 R3, R14, R3, RZ ;  /* 0x000000030e037227 */ /* 0x004fe200078e00ff */
[----:B------:R-:W-:-:S04]  /*1460*/  ISETP.NE.AND P0, PT, R2, 0x1, PT ;  /* 0x000000010200780c */ /* 0x000fc80003f05270 */
[----:B----4-:R-:W-:-:S04]  /*1470*/  SHF.R.U32.HI R3, RZ, R6, R3 ;  /* 0x00000006ff037219 */ /* 0x010fc80000011603 */
[----:B------:R-:W-:Y:S02]  /*1480*/  SEL R3, R14, R3, !P0 ;  /* 0x000000030e037207 */ /* 0x000fe40004000000 */
[----:B---3--:R-:W-:-:S04]  /*1490*/  ISETP.NE.AND P1, PT, R7, 0x1, PT ;  /* 0x000000010700780c */ /* 0x008fc80003f25270 */
[----:B------:R-:W-:-:S05]  /*14a0*/  SEL R4, R15, R4, !P1 ;  /* 0x000000040f047207 */ /* 0x000fca0004800000 */
[----:B------:R-:W-:Y:S02]  /*14b0*/  IMAD.IADD R5, R3, 0x1, -R4 ;  /* 0x0000000103057824 */ /* 0x000fe400078e0a04 */
[----:B------:R-:W-:Y:S02]  /*14c0*/  IMAD.IADD R3, R4, 0x1, -R3 ;  /* 0x0000000104037824 */ /* 0x000fe400078e0a03 */
[----:B------:R-:W-:Y:S02]  /*14d0*/  IMAD R15, R5, R7, R15 ;  /* 0x00000007050f7224 */ /* 0x000fe400078e020f */
[----:B------:R-:W-:-:S07]  /*14e0*/  IMAD R14, R3, R2, R14 ;  /* 0x00000002030e7224 */ /* 0x000fce00078e020e */
.L_x_17:
[----:B------:R-:W-:Y:S01]  /*14f0*/  BAR.SYNC.DEFER_BLOCKING 0x0 ;  /* 0x0000000000007b1d */ /* 0x000fe20000010000 */
[----:B------:R-:W-:Y:S01]  /*1500*/  UISETP.NE.AND UP1, UPT, UR8, 0x2, UPT ;  /* 0x000000020800788c */ /* 0x000fe2000bf25270 */
[----:B------:R-:W-:Y:S02]  /*1510*/  ISETP.NE.OR P5, PT, R0, 0x2, !P5 ;  /* 0x000000020000780c */ /* 0x000fe40006fa5670 */
[----:B------:R-:W-:-:S06]  /*1520*/  LOP3.LUT R2, R93, 0x1f, RZ, 0xc0, !PT ;  /* 0x0000001f5d027812 */ /* 0x000fcc00078ec0ff */
[----:B------:R-:W-:Y:S05]  /*1530*/  BRA.U UP1, `(.L_x_18) ;  /* 0x00000019013c7547 */ /* 0x000fea000b800000 */
[----:B------:R-:W1:Y:S01]  /*1540*/  LDCU UR13, c[0x0][0x38c] ;  /* 0x00007180ff0d77ac */ /* 0x000e620008000800 */
[----:B------:R-:W2:Y:S01]  /*1550*/  LDC R8, c[0x0][0x370] ;  /* 0x0000dc00ff087b82 */ /* 0x000ea20000000800 */
[----:B------:R-:W-:Y:S01]  /*1560*/  PLOP3.LUT P1, PT, PT, PT, UP2, 0x80, 0x8 ;  /* 0x000000000008781c */ /* 0x000fe20003f2f028 */
[----:B------:R-:W-:Y:S01]  /*1570*/  IMAD.MOV.U32 R17, RZ, RZ, 0x1 ;  /* 0x00000001ff117424 */ /* 0x000fe200078e00ff */
[----:B------:R-:W-:Y:S01]  /*1580*/  ISETP.EQ.OR P4, PT, R2, RZ, P5 ;  /* 0x000000ff0200720c */ /* 0x000fe20002f82670 */
[----:B------:R-:W-:Y:S01]  /*1590*/  IMAD.MOV.U32 R16, RZ, RZ, RZ ;  /* 0x000000ffff107224 */ /* 0x000fe200078e00ff */
[----:B------:R-:W-:Y:S02]  /*15a0*/  PLOP3.LUT P1, PT, P1, PT, PT, 0x8, 0x80 ;  /* 0x000000000080781c */ /* 0x000fe40000f2e170 */
[----:B------:R-:W-:Y:S01]  /*15b0*/  CS2R R12, SRZ ;  /* 0x00000000000c7805 */ /* 0x000fe2000001ff00 */
[----:B------:R-:W-:Y:S01]  /*15c0*/  IMAD.MOV.U32 R11, RZ, RZ, 0x1 ;  /* 0x00000001ff0b7424 */ /* 0x000fe200078e00ff */
[----:B------:R-:W4:Y:S01]  /*15d0*/  LDC R0, c[0x0][0x374] ;  /* 0x0000dd00ff007b82 */ /* 0x000f220000000800 */
[----:B------:R-:W2:Y:S01]  /*15e0*/  LDCU.64 UR22, c[0x0][0x348] ;  /* 0x00006900ff1677ac */ /* 0x000ea20008000a00 */
[----:B------:R-:W-:Y:S01]  /*15f0*/  UMOV UR6, URZ ;  /* 0x000000ff00067c82 */ /* 0x000fe20008000000 */
[----:B-1----:R-:W-:-:S04]  /*1600*/  UIADD3 UR5, UPT, UPT, UR13, 0x1f, URZ ;  /* 0x0000001f0d057890 */ /* 0x002fc8000fffe0ff */
[----:B------:R-:W-:-:S04]  /*1610*/  USHF.R.S32.HI UR4, URZ, 0x1f, UR5 ;  /* 0x0000001fff047899 */ /* 0x000fc80008011405 */
[----:B------:R-:W-:-:S04]  /*1620*/  ULEA.HI UR4, UR4, UR5, URZ, 0x5 ;  /* 0x0000000504047291 */ /* 0x000fc8000f8f28ff */
[----:B------:R-:W-:Y:S02]  /*1630*/  USHF.R.S32.HI UR15, URZ, 0x5, UR4 ;  /* 0x00000005ff0f7899 */ /* 0x000fe40008011404 */
[----:B------:R-:W-:Y:S02]  /*1640*/  UIADD3 UR4, UPT, UPT, UR13, -0x1, URZ ;  /* 0xffffffff0d047890 */ /* 0x000fe4000fffe0ff */
[----:B------:R-:W-:Y:S02]  /*1650*/  UISETP.LT.U32.AND UP0, UPT, UR15, 0x10, UPT ;  /* 0x000000100f00788c */ /* 0x000fe4000bf01070 */
[----:B------:R-:W-:Y:S02]  /*1660*/  UISETP.GE.U32.AND UP1, UPT, UR4, -0x3f, UPT ;  /* 0xffffffc10400788c */ /* 0x000fe4000bf26070 */
[----:B------:R-:W-:Y:S02]  /*1670*/  USEL UR14, UR15, 0x10, UP0 ;  /* 0x000000100f0e7887 */ /* 0x000fe40008000000 */
[----:B------:R-:W-:-:S02]  /*1680*/  UIADD3 UR13, UPT, UPT, UR13, 0x3e, URZ ;  /* 0x0000003e0d0d7890 */ /* 0x000fc4000fffe0ff */
[----:B------:R-:W-:Y:S02]  /*1690*/  UIADD3 UR5, UPT, UPT, UR14, -0x1, URZ ;  /* 0xffffffff0e057890 */ /* 0x000fe4000fffe0ff */
[----:B------:R-:W-:-:S03]  /*16a0*/  UIADD3 UR7, UPT, UPT, UR15, -UR14, URZ ;  /* 0x8000000e0f077290 */ /* 0x000fc6000fffe0ff */
[----:B------:R-:W-:-:S04]  /*16b0*/  @UP1 UIADD3 UR5, UPT, UPT, UR14, URZ, URZ ;  /* 0x000000ff0e051290 */ /* 0x000fc8000fffe0ff */
[----:B--2---:R-:W-:-:S12]  /*16c0*/  UIADD3 UR5, UPT, UPT, UR5, 0x1, URZ ;  /* 0x0000000105057890 */ /* 0x004fd8000fffe0ff */
.L_x_36:
[----:B------:R-:W-:Y:S01]  /*16d0*/  UISETP.NE.AND UP0, UPT, UR37, URZ, UPT ;  /* 0x000000ff2500728c */ /* 0x000fe2000bf05270 */
[----:B------:R-:W1:Y:S08]  /*16e0*/  S2UR UR37, SR_CgaCtaId ;  /* 0x00000000002579c3 */ /* 0x000e700000008800 */
[----:B------:R-:W-:Y:S05]  /*16f0*/  BRA.U UP0, `(.L_x_19) ;  /* 0x0000000100347547 */ /* 0x000fea000b800000 */
[----:B------:R-:W2:Y:S01]  /*1700*/  S2R R2, SR_CgaCtaId ;  /* 0x0000000000027919 */ /* 0x000ea20000008800 */
[----:B------:R-:W-:-:S04]  /*1710*/  MOV R3, 0x400 ;  /* 0x0000040000037802 */ /* 0x000fc80000000f00 */
[----:B--2---:R-:W-:Y:S02]  /*1720*/  LEA R2, R2, R3, 0x18 ;  /* 0x0000000302027211 */ /* 0x004fe400078ec0ff */
[----:B------:R-:W-:-:S03]  /*1730*/  SHF.L.U32 R3, R11, 0x1f, RZ ;  /* 0x0000001f0b037819 */ /* 0x000fc600000006ff */
[----:B------:R-:W-:-:S04]  /*1740*/  IMAD R2, R12, 0x8, R2 ;  /* 0x000000080c027824 */ /* 0x000fc800078e0202 */
[----:B------:R-:W2:Y:S02]  /*1750*/  SYNCS.PHASECHK.TRANS64.TRYWAIT P0, [R2+URZ+0x1b0], R3 ;  /* 0x0001b003020075a7 */ /* 0x000ea400080011ff */
[----:B--2---:R-:W-:Y:S05]  /*1760*/  @!P0 BRA `(.L_x_20) ;  /* 0x0000006400548947 */ /* 0x004fea0003800000 */
.L_x_128:
[----:B------:R-:W-:Y:S01]  /*1770*/  VIADD R12, R12, 0x1 ;  /* 0x000000010c0c7836 */ /* 0x000fe20000000000 */
[----:B------:R2:W-:Y:S04]  /*1780*/  SYNCS.ARRIVE.TRANS64.A1T0 RZ, [R2+URZ+0x1a0], RZ ;  /* 0x0001a0ff02ff79a7 */ /* 0x0005e800081000ff */
[----:B------:R-:W-:-:S04]  /*1790*/  ISETP.NE.AND P0, PT, R12, 0x2, PT ;  /* 0x000000020c00780c */ /* 0x000fc80003f05270 */
[----:B------:R-:W-:Y:S02]  /*17a0*/  SEL R12, R12, RZ, P0 ;  /* 0x000000ff0c0c7207 */ /* 0x000fe40000000000 */
[----:B--2---:R-:W-:-:S04]  /*17b0*/  SEL R2, RZ, 0x1, P0 ;  /* 0x00000001ff027807 */ /* 0x004fc80000000000 */
[----:B------:R-:W-:-:S07]  /*17c0*/  LOP3.LUT R11, R11, R2, RZ, 0x3c, !PT ;  /* 0x000000020b0b7212 */ /* 0x000fce00078e3cff */
.L_x_19:
[----:B------:R-:W-:Y:S01]  /*17d0*/  UMOV UR4, 0x400 ;  /* 0x0000040000047882 */ /* 0x000fe20000000000 */
[----:B------:R-:W-:Y:S01]  /*17e0*/  SHF.L.U32 R2, R17, 0x1f, RZ ;  /* 0x0000001f11027819 */ /* 0x000fe200000006ff */
[----:B-1----:R-:W-:Y:S01]  /*17f0*/  ULEA UR4, UR37, UR4, 0x18 ;  /* 0x0000000425047291 */ /* 0x002fe2000f8ec0ff */
[----:B------:R-:W-:Y:S01]  /*1800*/  R2UR UR34, R15 ;  /* 0x000000000f2272ca */ /* 0x000fe200000e0000 */
[----:B------:R-:W-:Y:S01]  /*1810*/  UISETP.GE.U32.AND UP0, UPT, UR13, 0x3f, UPT ;  /* 0x0000003f0d00788c */ /* 0x000fe2000bf06070 */
[----:B------:R-:W-:Y:S01]  /*1820*/  R2UR UR11, R14 ;  /* 0x000000000e0b72ca */ /* 0x000fe200000e0000 */
[----:B------:R-:W-:Y:S01]  /*1830*/  ULEA UR8, UR6, UR4, 0x3 ;  /* 0x0000000406087291 */ /* 0x000fe2000f8e18ff */
[----:B------:R-:W-:-:S08]  /*1840*/  UMOV UR21, URZ ;  /* 0x000000ff00157c82 */ /* 0x000fd00008000000 */
[----:B------:R1:W2:Y:S01]  /*1850*/  SYNCS.PHASECHK.TRANS64.TRYWAIT P0, [UR8+0x80], R2 ;  /* 0x00008002ff0075a7 */ /* 0x0002a20008001108 */
[----:B------:R-:W-:Y:S02]  /*1860*/  USHF.L.U32 UR34, UR34, 0x7, URZ ;  /* 0x0000000722227899 */ /* 0x000fe400080006ff */
[----:B------:R-:W-:Y:S01]  /*1870*/  USHF.L.U32 UR11, UR11, 0x6, URZ ;  /* 0x000000060b0b7899 */ /* 0x000fe200080006ff */
[----:B------:R-:W-:Y:S11]  /*1880*/  BRA.U !UP0, `(.L_x_21) ;  /* 0x0000000108c07547 */ /* 0x000ff6000b800000 */
[----:B------:R-:W-:Y:S01]  /*1890*/  UIADD3 UR18, UPT, UPT, UR34, 0x40, URZ ;  /* 0x0000004022127890 */ /* 0x000fe2000fffe0ff */
[----:B------:R-:W-:Y:S01]  /*18a0*/  UMOV UR24, URZ ;  /* 0x000000ff00187c82 */ /* 0x000fe20008000000 */
[----:B------:R-:W-:-:S10]  /*18b0*/  UMOV UR25, UR6 ;  /* 0x0000000600197c82 */ /* 0x000fd40008000000 */
.L_x_26:
[----:B-1----:R-:W-:Y:S01]  /*18c0*/  ULEA UR33, UR25, UR4, 0x3 ;  /* 0x0000000419217291 */ /* 0x002fe2000f8e18ff */
[----:B--2---:R-:W-:Y:S01]  /*18d0*/  @!P5 MOV R3, 0x3000 ;  /* 0x000030000003d802 */ /* 0x004fe20000000f00 */
[----:B--2---:R-:W-:Y:S10]  /*18e0*/  @P0 BRA `(.L_x_22) ;  /* 0x00000000000c0947 */ /* 0x004ff40003800000 */
[----:B------:R-:W-:-:S04]  /*18f0*/  SHF.L.U32 R4, R17, 0x1f, RZ ;  /* 0x0000001f11047819 */ /* 0x000fc800000006ff */
[----:B------:R-:W2:Y:S02]  /*1900*/  SYNCS.PHASECHK.TRANS64.TRYWAIT P0, [UR33+0x80], R4 ;  /* 0x00008004ff0075a7 */ /* 0x000ea40008001121 */
[----:B--2---:R-:W-:Y:S05]  /*1910*/  @!P0 BRA `(.L_x_23) ;  /* 0x0000006000fc8947 */ /* 0x004fea0003800000 */
.L_x_22:
[----:B------:R2:W-:Y:S01]  /*1920*/  @!P5 SYNCS.ARRIVE.TRANS64 RZ, [UR33], R3 ;  /* 0x00000003ffffd9a7 */ /* 0x0005e20008000021 */
[----:B------:R-:W-:Y:S04]  /*1930*/  BSSY.RECONVERGENT B0, `(.L_x_24) ;  /* 0x0000003000007945 */ /* 0x000fe80003800200 */
[----:B------:R-:W-:Y:S05]  /*1940*/  @P4 BRA `(.L_x_25) ;  /* 0x0000000000044947 */ /* 0x000fea0003800000 */
[----:B------:R-:W-:Y:S05]  /*1950*/  BPT.TRAP 0x1 ;  /* 0x000000040000795c */ /* 0x000fea0000300000 */
.L_x_25:
[----:B------:R-:W-:Y:S05]  /*1960*/  BSYNC.RECONVERGENT B0 ;  /* 0x0000000000007941 */ /* 0x000fea0003800200 */
.L_x_24:
[----:B------:R-:W-:Y:S02]  /*1970*/  UIADD3 UR6, UPT, UPT, UR25, 0x1, URZ ;  /* 0x0000000119067890 */ /* 0x000fe4000fffe0ff */
[----:B------:R-:W-:Y:S02]  /*1980*/  ULEA UR16, UR25, UR4, 0xd ;  /* 0x0000000419107291 */ /* 0x000fe4000f8e68ff */
[----:B------:R-:W-:Y:S02]  /*1990*/  UISETP.NE.AND UP0, UPT, UR6, 0x10, UPT ;  /* 0x000000100600788c */ /* 0x000fe4000bf05270 */
[----:B------:R-:W-:Y:S02]  /*19a0*/  UIADD3 UR30, UP1, UPT, UR22, 0x80, URZ ;  /* 0x00000080161e7890 */ /* 0x000fe4000ff3e0ff */
[----:B------:R-:W-:Y:S02]  /*19b0*/  USEL UR9, URZ, 0x1, UP0 ;  /* 0x00000001ff097887 */ /* 0x000fe40008000000 */
[----:B------:R-:W-:-:S02]  /*19c0*/  USEL UR6, UR6, URZ, UP0 ;  /* 0x000000ff06067287 */ /* 0x000fc40008000000 */
[----:B------:R-:W-:Y:S02]  /*19d0*/  UIADD3 UR28, UP0, UPT, UR22, 0x180, URZ ;  /* 0x00000180161c7890 */ /* 0x000fe4000ff1e0ff */
[----:B------:R-:W-:Y:S01]  /*19e0*/  ULEA UR8, UR6, UR4, 0x3 ;  /* 0x0000000406087291 */ /* 0x000fe2000f8e18ff */
[----:B------:R-:W-:Y:S01]  /*19f0*/  LOP3.LUT R17, R17, UR9, RZ, 0x3c, !PT ;  /* 0x0000000911117c12 */ /* 0x000fe2000f8e3cff */
[----:B------:R-:W-:Y:S02]  /*1a00*/  USHF.L.U32 UR35, UR24, 0x5, URZ ;  /* 0x0000000518237899 */ /* 0x000fe400080006ff */
[----:B------:R-:W-:Y:S01]  /*1a10*/  UIADD3.X UR31, UPT, UPT, URZ, UR23, URZ, UP1, !UPT ;  /* 0x00000017ff1f7290 */ /* 0x000fe20008ffe4ff */
[----:B-1----:R-:W-:Y:S01]  /*1a20*/  SHF.L.U32 R2, R17, 0x1f, RZ ;  /* 0x0000001f11027819 */ /* 0x002fe200000006ff */
[----:B------:R-:W-:Y:S02]  /*1a30*/  UIADD3 UR32, UPT, UPT, UR16, 0x6400, URZ ;  /* 0x0000640010207890 */ /* 0x000fe4000fffe0ff */
[----:B------:R-:W-:Y:S01]  /*1a40*/  UIADD3 UR16, UPT, UPT, UR16, 0x7400, URZ ;  /* 0x0000740010107890 */ /* 0x000fe2000fffe0ff */
[----:B------:R1:W1:Y:S01]  /*1a50*/  SYNCS.PHASECHK.TRANS64.TRYWAIT P0, [UR8+0x80], R2 ;  /* 0x00008002ff0075a7 */ /* 0x0002620008001108 */
[----:B------:R-:W-:-:S02]  /*1a60*/  ULEA UR8, UR25, UR4, 0xc ;  /* 0x0000000419087291 */ /* 0x000fc4000f8e60ff */
[----:B------:R-:W-:Y:S02]  /*1a70*/  UIADD3.X UR29, UPT, UPT, URZ, UR23, URZ, UP0, !UPT ;  /* 0x00000017ff1d7290 */ /* 0x000fe400087fe4ff */
[----:B------:R-:W-:Y:S01]  /*1a80*/  UIADD3 UR8, UPT, UPT, UR8, 0x26400, URZ ;  /* 0x0002640008087890 */ /* 0x000fe2000fffe0ff */
[----:B------:R-:W-:Y:S01]  /*1a90*/  UMOV UR26, 0x0 ;  /* 0x00000000001a7882 */ /* 0x000fe20000000000 */
[----:B------:R-:W-:Y:S01]  /*1aa0*/  UMOV UR27, 0x10000000 ;  /* 0x10000000001b7882 */ /* 0x000fe20000000000 */
[----:B------:R-:W-:Y:S01]  /*1ab0*/  UMOV UR17, UR33 ;  /* 0x0000002100117c82 */ /* 0x000fe20008000000 */
[----:B------:R-:W-:Y:S01]  /*1ac0*/  UMOV UR20, UR36 ;  /* 0x0000002400147c82 */ /* 0x000fe20008000000 */
[----:B------:R-:W-:Y:S01]  /*1ad0*/  UMOV UR19, UR35 ;  /* 0x0000002300137c82 */ /* 0x000fe20008000000 */
[----:B------:R-:W-:Y:S01]  /*1ae0*/  UMOV UR12, UR36 ;  /* 0x00000024000c7c82 */ /* 0x000fe20008000000 */
[----:B------:R-:W-:Y:S01]  /*1af0*/  UMOV UR9, UR33 ;  /* 0x0000002100097c82 */ /* 0x000fe20008000000 */
[----:B------:R-:W-:Y:S01]  /*1b00*/  UMOV UR10, UR35 ;  /* 0x00000023000a7c82 */ /* 0x000fe20008000000 */
[----:B------:R1:W-:Y:S01]  /*1b10*/  UTMALDG.3D [UR32], [UR30], desc[UR26] ;  /* 0x00001a201e0075b4 */ /* 0x0003e20008011000 */
[----:B------:R-:W-:Y:S01]  /*1b20*/  UIADD3 UR24, UPT, UPT, UR24, 0x1, URZ ;  /* 0x0000000118187890 */ /* 0x000fe2000fffe0ff */
[----:B------:R-:W-:Y:S01]  /*1b30*/  UMOV UR21, UR5 ;  /* 0x0000000500157c82 */ /* 0x000fe20008000000 */
[----:B------:R-:W-:-:S02]  /*1b40*/  UMOV UR25, UR6 ;  /* 0x0000000600197c82 */ /* 0x000fc40008000000 */
[----:B------:R-:W-:Y:S01]  /*1b50*/  UISETP.NE.AND UP0, UPT, UR24, UR5, UPT ;  /* 0x000000051800728c */ /* 0x000fe2000bf05270 */
[----:B------:R1:W-:Y:S01]  /*1b60*/  UTMALDG.3D [UR16], [UR30], desc[UR26] ;  /* 0x00001a101e0075b4 */ /* 0x0003e20008011000 */
[----:B------:R1:W-:Y:S07]  /*1b70*/  UTMALDG.3D [UR8], [UR28], desc[UR26] ;  /* 0x00001a081c0075b4 */ /* 0x0003ee0008011000 */
[----:B------:R-:W-:Y:S05]  /*1b80*/  BRA.U UP0, `(.L_x_26) ;  /* 0xfffffffd004c7547 */ /* 0x000fea000b83ffff */
.L_x_21:
[----:B-1----:R-:W-:Y:S01]  /*1b90*/  ULEA UR8, UR6, UR4, 0x3 ;  /* 0x0000000406087291 */ /* 0x002fe2000f8e18ff */
[----:B------:R-:W-:Y:S01]  /*1ba0*/  SHF.L.U32 R2, R17, 0x1f, RZ ;  /* 0x0000001f11027819 */ /* 0x000fe200000006ff */
[----:B------:R-:W-:Y:S01]  /*1bb0*/  @!P1 SYNCS.ARRIVE.TRANS64.A1T0 RZ, [UR4+0x138], RZ ;  /* 0x000138ffffff99a7 */ /* 0x000fe20008100004 */
[----:B------:R-:W-:-:S06]  /*1bc0*/  UISETP.GT.AND UP0, UPT, UR15, UR14, UPT ;  /* 0x0000000e0f00728c */ /* 0x000fcc000bf04270 */
[----:B--2---:R1:W2:Y:S03]  /*1bd0*/  SYNCS.PHASECHK.TRANS64.TRYWAIT P0, [UR8+0x80], R2 ;  /* 0x00008002ff0075a7 */ /* 0x0042a60008001108 */
[----:B------:R-:W-:Y:S05]  /*1be0*/  BRA.U !UP0, `(.L_x_27) ;  /* 0x0000000108c47547 */ /* 0x000fea000b800000 */
[----:B------:R-:W-:Y:S02]  /*1bf0*/  UIADD3 UR29, UPT, UPT, UR7, UR21, URZ ;  /* 0x00000015071d7290 */ /* 0x000fe4000fffe0ff */
[----:B------:R-:W-:Y:S01]  /*1c00*/  UIADD3 UR18, UPT, UPT, UR34, 0x40, URZ ;  /* 0x0000004022127890 */ /* 0x000fe2000fffe0ff */
[----:B------:R-:W-:-:S11]  /*1c10*/  UMOV UR35, UR6 ;  /* 0x0000000600237c82 */ /* 0x000fd60008000000 */
.L_x_32:
[----:B-1----:R-:W-:Y:S01]  /*1c20*/  ULEA UR25, UR35, UR4, 0x3 ;  /* 0x0000000423197291 */ /* 0x002fe2000f8e18ff */
[----:B--2---:R-:W-:Y:S01]  /*1c30*/  @!P5 MOV R3, 0x3000 ;  /* 0x000030000003d802 */ /* 0x004fe20000000f00 */
[----:B--2---:R-:W-:Y:S10]  /*1c40*/  @P0 BRA `(.L_x_28) ;  /* 0x00000000000c0947 */ /* 0x004ff40003800000 */
[----:B------:R-:W-:-:S04]  /*1c50*/  SHF.L.U32 R4, R17, 0x1f, RZ ;  /* 0x0000001f11047819 */ /* 0x000fc800000006ff */
[----:B------:R-:W2:Y:S02]  /*1c60*/  SYNCS.PHASECHK.TRANS64.TRYWAIT P0, [UR25+0x80], R4 ;  /* 0x00008004ff0075a7 */ /* 0x000ea40008001119 */
[----:B--2---:R-:W-:Y:S05]  /*1c70*/  @!P0 BRA `(.L_x_29) ;  /* 0x00000060003c8947 */ /* 0x004fea0003800000 */
.L_x_28:
[----:B------:R2:W-:Y:S01]  /*1c80*/  @!P5 SYNCS.ARRIVE.TRANS64 RZ, [UR25], R3 ;  /* 0x00000003ffffd9a7 */ /* 0x0005e20008000019 */
[----:B------:R-:W-:Y:S04]  /*1c90*/  BSSY.RECONVERGENT B0, `(.L_x_30) ;  /* 0x0000003000007945 */ /* 0x000fe80003800200 */
[----:B------:R-:W-:Y:S05]  /*1ca0*/  @P4 BRA `(.L_x_31) ;  /* 0x0000000000044947 */ /* 0x000fea0003800000 */
[----:B------:R-:W-:Y:S05]  /*1cb0*/  BPT.TRAP 0x1 ;  /* 0x000000040000795c */ /* 0x000fea0000300000 */
.L_x_31:
[----:B------:R-:W-:Y:S05]  /*1cc0*/  BSYNC.RECONVERGENT B0 ;  /* 0x0000000000007941 */ /* 0x000fea0003800200 */
.L_x_30:
        /* <DEDUP_REMOVED lines=10> */
[----:B------:R-:W-:Y:S01]  /*1d70*/  UIADD3 UR24, UPT, UPT, UR16, 0x6400, URZ ;  /* 0x0000640010187890 */ /* 0x000fe2000fffe0ff */
[----:B-1----:R-:W-:Y:S01]  /*1d80*/  SHF.L.U32 R2, R17, 0x1f, RZ ;  /* 0x0000001f11027819 */ /* 0x002fe200000006ff */
[----:B------:R-:W-:Y:S02]  /*1d90*/  UIADD3.X UR39, UPT, UPT, URZ, UR23, URZ, UP1, !UPT ;  /* 0x00000017ff277290 */ /* 0x000fe40008ffe4ff */
        /* <DEDUP_REMOVED lines=13> */
[----:B------:R-:W-:Y:S01]  /*1e70*/  UMOV UR9, UR25 ;  /* 0x0000001900097c82 */ /* 0x000fe20008000000 */
[----:B------:R1:W-:Y:S01]  /*1e80*/  UTMALDG.3D [UR24], [UR38], desc[UR30] ;  /* 0x00001e18260075b4 */ /* 0x0003e20008011000 */
[----:B------:R-:W-:Y:S01]  /*1e90*/  UMOV UR10, UR27 ;  /* 0x0000001b000a7c82 */ /* 0x000fe20008000000 */
[----:B------:R-:W-:Y:S01]  /*1ea0*/  UIADD3 UR21, UPT, UPT, UR21, 0x1, URZ ;  /* 0x0000000115157890 */ /* 0x000fe2000fffe0ff */
[----:B------:R-:W-:-:S03]  /*1eb0*/  UMOV UR35, UR6 ;  /* 0x0000000600237c82 */ /* 0x000fc60008000000 */
[----:B------:R-:W-:Y:S01]  /*1ec0*/  UISETP.NE.AND UP0, UPT, UR21, UR29, UPT ;  /* 0x0000001d1500728c */ /* 0x000fe2000bf05270 */
[----:B------:R1:W-:Y:S01]  /*1ed0*/  UTMALDG.3D [UR16], [UR38], desc[UR30] ;  /* 0x00001e10260075b4 */ /* 0x0003e20008011000 */
[----:B------:R1:W-:Y:S07]  /*1ee0*/  UTMALDG.3D [UR8], [UR32], desc[UR30] ;  /* 0x00001e08200075b4 */ /* 0x0003ee0008011000 */
[----:B------:R-:W-:Y:S05]  /*1ef0*/  BRA.U UP0, `(.L_x_32) ;  /* 0xfffffffd00487547 */ /* 0x000fea000b83ffff */
.L_x_27:
[C---:B-1----:R-:W-:Y:S01]  /*1f00*/  LEA R2, R16.reuse, UR4, 0x3 ;  /* 0x0000000410027c11 */ /* 0x042fe2000f8e18ff */
[----:B------:R-:W-:Y:S01]  /*1f10*/  NOP ;  /* 0x0000000000007918 */ /* 0x000fe20000000000 */
[----:B--2---:R-:W-:Y:S02]  /*1f20*/  SHF.L.U32 R3, R13, 0x1f, RZ ;  /* 0x0000001f0d037819 */ /* 0x004fe400000006ff */
[----:B------:R-:W-:Y:S02]  /*1f30*/  LEA R4, R16, UR4, 0x4 ;  /* 0x0000000410047c11 */ /* 0x000fe4000f8e20ff */
[----:B------:R-:W1:Y:S02]  /*1f40*/  SYNCS.PHASECHK.TRANS64.TRYWAIT P0, [R2+URZ+0x140], R3 ;  /* 0x00014003020075a7 */ /* 0x000e6400080011ff */
[----:B-1----:R-:W-:Y:S05]  /*1f50*/  @!P0 BRA `(.L_x_33) ;  /* 0x0000005c009c8947 */ /* 0x002fea0003800000 */
.L_x_131:
[----:B------:R-:W2:Y:S01]  /*1f60*/  LDS.128 R4, [R4+0x1d0] ;  /* 0x0001d00004047984 */ /* 0x000ea20000000c00 */
[----:B---3--:R-:W-:Y:S01]  /*1f70*/  ISETP.GE.AND P0, PT, R40, 0x1, PT ;  /* 0x000000012800780c */ /* 0x008fe20003f06270 */
[----:B-1----:R-:W-:Y:S01]  /*1f80*/  VIADD R2, R2, 0x150 ;  /* 0x0000015002027836 */ /* 0x002fe20000000000 */
[----:B------:R-:W-:Y:S01]  /*1f90*/  @!PT LDS RZ, [RZ] ;  /* 0x00000000fffff984 */ /* 0x000fe20000000800 */
[----:B------:R-:W-:Y:S01]  /*1fa0*/  @!PT LDS RZ, [RZ] ;  /* 0x00000000fffff984 */ /* 0x000fe20000000800 */
[----:B------:R-:W-:Y:S01]  /*1fb0*/  @!PT LDS RZ, [RZ] ;  /* 0x00000000fffff984 */ /* 0x000fe20000000800 */
[----:B------:R-:W-:Y:S01]  /*1fc0*/  @!PT LDS RZ, [RZ] ;  /* 0x00000000fffff984 */ /* 0x000fe20000000800 */
[----:B------:R1:W-:Y:S06]  /*1fd0*/  MEMBAR.ALL.CTA ;  /* 0x0000000000007992 */ /* 0x0003ec0000008000 */
[----:B-1----:R-:W1:Y:S01]  /*1fe0*/  FENCE.VIEW.ASYNC.S ;  /* 0x00000000000073c6 */ /* 0x002e620000000000 */
[----:B------:R-:W-:-:S04]  /*1ff0*/  PRMT R2, RZ, 0x654, R2 ;  /* 0x00000654ff027816 */ /* 0x000fc80000000002 */
[----:B-1----:R1:W-:Y:S01]  /*2000*/  SYNCS.ARRIVE.TRANS64.RED.A1T0 RZ, [R2+URZ], RZ ;  /* 0x000000ff02ff79a7 */ /* 0x0023e200081004ff */
[----:B--2---:R-:W-:-:S13]  /*2010*/  LOP3.LUT P2, RZ, R6, 0x1, RZ, 0xc0, !PT ;  /* 0x0000000106ff7812 */ /* 0x004fda000784c0ff */
[----:B------:R-:W-:Y:S01]  /*2020*/  @P2 SHF.R.U32.HI R3, RZ, 0x10, R5 ;  /* 0x00000010ff032819 */ /* 0x000fe20000011605 */
[----:B------:R-:W-:Y:S01]  /*2030*/  VOTEU.ANY UP0, P2 ;  /* 0x0000000000ff7886 */ /* 0x000fe20001000100 */
[----:B------:R-:W-:Y:S02]  /*2040*/  @P2 MOV R10, R4 ;  /* 0x00000004000a2202 */ /* 0x000fe40000000f00 */
[----:B------:R-:W-:Y:S02]  /*2050*/  @P2 R2UR.BROADCAST UR8, R3 ;  /* 0x00000000030822ca */ /* 0x000fe400008e0000 */
[----:B------:R-:W-:-:S11]  /*2060*/  @P2 LOP3.LUT R9, R5, 0xffff, RZ, 0xc0, !PT ;  /* 0x0000ffff05092812 */ /* 0x000fd600078ec0ff */
[----:B------:R-:W-:Y:S01]  /*2070*/  @UP0 UMOV UR36, UR8 ;  /* 0x0000000800240c82 */ /* 0x000fe20008000000 */
[----:B-1----:R-:W-:Y:S05]  /*2080*/  @!P0 BRA `(.L_x_34) ;  /* 0x0000000000b88947 */ /* 0x002fea0003800000 */
[----:B------:R-:W4:Y:S01]  /*2090*/  LDC.64 R4, c[0x0][0xb18] ;  /* 0x0002c600ff047b82 */ /* 0x000f220000000a00 */
[----:B------:R-:W-:-:S07]  /*20a0*/  ISETP.NE.AND P3, PT, R40, 0x1, PT ;  /* 0x000000012800780c */ /* 0x000fce0003f65270 */
[----:B------:R-:W1:Y:S08]  /*20b0*/  LDC.64 R6, c[0x0][0xb10] ;  /* 0x0002c400ff067b82 */ /* 0x000e700000000a00 */
[----:B------:R-:W2:Y:S08]  /*20c0*/  LDC R14, c[0x0][0xb20] ;  /* 0x0002c800ff0e7b82 */ /* 0x000eb00000000800 */
[----:B------:R-:W3:Y:S01]  /*20d0*/  LDC R15, c[0x0][0xb0c] ;  /* 0x0002c300ff0f7b82 */ /* 0x000ee20000000800 */
[----:B----4-:R-:W-:Y:S01]  /*20e0*/  IMAD.HI.U32 R19, R0, R5, RZ ;  /* 0x0000000500137227 */ /* 0x010fe200078e00ff */
[----:B------:R-:W-:-:S03]  /*20f0*/  ISETP.NE.AND P0, PT, R4, 0x1, PT ;  /* 0x000000010400780c */ /* 0x000fc60003f05270 */
[----:B------:R-:W-:-:S03]  /*2100*/  IMAD.HI.U32 R5, R9, R5, RZ ;  /* 0x0000000509057227 */ /* 0x000fc600078e00ff */
[----:B------:R-:W4:Y:S01]  /*2110*/  LDC.64 R2, c[0x0][0xb28] ;  /* 0x0002ca00ff027b82 */ /* 0x000f220000000a00 */
[----:B-1----:R-:W-:-:S04]  /*2120*/  IMAD.HI.U32 R20, R8, R6, RZ ;  /* 0x0000000608147227 */ /* 0x002fc800078e00ff */
[----:B------:R-:W-:Y:S01]  /*2130*/  IMAD.HI.U32 R21, R10, R6, RZ ;  /* 0x000000060a157227 */ /* 0x000fe200078e00ff */
[----:B------:R-:W-:Y:S02]  /*2140*/  SHF.R.U32.HI R20, RZ, R7, R20 ;  /* 0x00000007ff147219 */ /* 0x000fe40000011614 */
[-C--:B--2---:R-:W-:Y:S02]  /*2150*/  SHF.R.U32.HI R19, RZ, R14.reuse, R19 ;  /* 0x0000000eff137219 */ /* 0x084fe40000011613 */
[----:B------:R-:W-:Y:S02]  /*2160*/  SHF.R.U32.HI R5, RZ, R14, R5 ;  /* 0x0000000eff057219 */ /* 0x000fe40000011605 */
[----:B------:R-:W-:Y:S02]  /*2170*/  SEL R19, R0, R19, !P0 ;  /* 0x0000001300137207 */ /* 0x000fe40004000000 */
[----:B------:R-:W-:Y:S02]  /*2180*/  SHF.R.U32.HI R21, RZ, R7, R21 ;  /* 0x00000007ff157219 */ /* 0x000fe40000011615 */
[----:B---3--:R-:W-:-:S02]  /*2190*/  ISETP.NE.AND P1, PT, R15, 0x1, PT ;  /* 0x000000010f00780c */ /* 0x008fc40003f25270 */
[----:B------:R-:W-:Y:S02]  /*21a0*/  SEL R5, R9, R5, !P0 ;  /* 0x0000000509057207 */ /* 0x000fe40004000000 */
[----:B------:R-:W-:Y:S02]  /*21b0*/  SEL R20, R8, R20, !P1 ;  /* 0x0000001408147207 */ /* 0x000fe40004800000 */
[----:B------:R-:W-:Y:S01]  /*21c0*/  SEL R21, R10, R21, !P1 ;  /* 0x000000150a157207 */ /* 0x000fe20004800000 */
[----:B----4-:R-:W-:-:S04]  /*21d0*/  IMAD.HI.U32 R18, R19, R2, RZ ;  /* 0x0000000213127227 */ /* 0x010fc800078e00ff */
        /* <DEDUP_REMOVED lines=10> */
[----:B------:R-:W-:-:S04]  /*2280*/  @!P0 IMAD.HI.U32 R7, R21, R2, RZ ;  /* 0x0000000215078227 */ /* 0x000fc800078e00ff */
[----:B------:R-:W-:Y:S01]  /*2290*/  IMAD.MOV R2, RZ, RZ, -R6 ;  /* 0x000000ffff027224 */ /* 0x000fe200078e0a06 */
[----:B------:R-:W-:Y:S02]  /*22a0*/  @!P0 SHF.R.U32.HI R3, RZ, R3, R7 ;  /* 0x00000003ff038219 */ /* 0x000fe40000011607 */
[----:B------:R-:W-:Y:S01]  /*22b0*/  IADD3 R7, PT, PT, -R5, RZ, RZ ;  /* 0x000000ff05077210 */ /* 0x000fe20007ffe1ff */
[----:B------:R-:W-:Y:S01]  /*22c0*/  IMAD R2, R40, R2, R5 ;  /* 0x0000000228027224 */ /* 0x000fe200078e0205 */
        /* <DEDUP_REMOVED lines=10> */
.L_x_34:
[----:B------:R-:W1:Y:S02]  /*2370*/  LDCU UR8, c[0x0][0xb30] ;  /* 0x00016600ff0877ac */ /* 0x000e640008000800 */
[----:B-1----:R-:W-:-:S09]  /*2380*/  UISETP.NE.AND UP0, UPT, UR8, 0x1, UPT ;  /* 0x000000010800788c */ /* 0x002fd2000bf05270 */
[----:B------:R-:W-:Y:S05]  /*2390*/  BRA.U UP0, `(.L_x_35) ;  /* 0x0000000100407547 */ /* 0x000fea000b800000 */
[----:B------:R-:W1:Y:S08]  /*23a0*/  LDC.64 R4, c[0x0][0xb10] ;  /* 0x0002c400ff047b82 */ /* 0x000e700000000a00 */
[----:B------:R-:W2:Y:S08]  /*23b0*/  LDC.64 R2, c[0x0][0xb18] ;  /* 0x0002c600ff027b82 */ /* 0x000eb00000000a00 */
[----:B------:R-:W3:Y:S08]  /*23c0*/  LDC R6, c[0x0][0xb20] ;  /* 0x0002c800ff067b82 */ /* 0x000ef00000000800 */
[----:B------:R-:W4:Y:S01]  /*23d0*/  LDC R7, c[0x0][0xb0c] ;  /* 0x0002c300ff077b82 */ /* 0x000f220000000800 */
[----:B-1----:R-:W-:-:S05]  /*23e0*/  IMAD.HI.U32 R4, R10, R4, RZ ;  /* 0x000000040a047227 */ /* 0x002fca00078e00ff */
[----:B------:R-:W-:Y:S01]  /*23f0*/  SHF.R.U32.HI R4, RZ, R5, R4 ;  /* 0x00000005ff047219 */ /* 0x000fe20000011604 */
[----:B--2---:R-:W-:Y:S01]  /*2400*/  IMAD.HI.U32 R3, R9, R3, RZ ;  /* 0x0000000309037227 */ /* 0x004fe200078e00ff */
[----:B------:R-:W-:-:S04]  /*2410*/  ISETP.NE.AND P0, PT, R2, 0x1, PT ;  /* 0x000000010200780c */ /* 0x000fc80003f05270 */
[----:B---3--:R-:W-:-:S04]  /*2420*/  SHF.R.U32.HI R3, RZ, R6, R3 ;  /* 0x00000006ff037219 */ /* 0x008fc80000011603 */
[----:B------:R-:W-:Y:S02]  /*2430*/  SEL R3, R9, R3, !P0 ;  /* 0x0000000309037207 */ /* 0x000fe40004000000 */
[----:B----4-:R-:W-:-:S04]  /*2440*/  ISETP.NE.AND P1, PT, R7, 0x1, PT ;  /* 0x000000010700780c */ /* 0x010fc80003f25270 */
[----:B------:R-:W-:-:S05]  /*2450*/  SEL R4, R10, R4, !P1 ;  /* 0x000000040a047207 */ /* 0x000fca0004800000 */
[----:B------:R-:W-:Y:S02]  /*2460*/  IMAD.IADD R5, R3, 0x1, -R4 ;  /* 0x0000000103057824 */ /* 0x000fe400078e0a04 */
[----:B------:R-:W-:Y:S02]  /*2470*/  IMAD.IADD R3, R4, 0x1, -R3 ;  /* 0x0000000104037824 */ /* 0x000fe400078e0a03 */
[----:B------:R-:W-:Y:S02]  /*2480*/  IMAD R10, R5, R7, R10 ;  /* 0x00000007050a7224 */ /* 0x000fe400078e020a */
[----:B------:R-:W-:-:S07]  /*2490*/  IMAD R9, R3, R2, R9 ;  /* 0x0000000203097224 */ /* 0x000fce00078e0209 */
.L_x_35:
[----:B------:R-:W-:Y:S01]  /*24a0*/  VIADD R16, R16, 0x1 ;  /* 0x0000000110107836 */ /* 0x000fe20000000000 */
[----:B------:R-:W-:Y:S01]  /*24b0*/  PLOP3.LUT P1, PT, PT, PT, PT, 0x80, 0x8 ;  /* 0x000000000008781c */ /* 0x000fe20003f2f070 */
[----:B------:R-:W-:Y:S02]  /*24c0*/  IMAD.IADD R15, R10, 0x1, R87 ;  /* 0x000000010a0f7824 */ /* 0x000fe400078e0257 */
[----:B------:R-:W-:Y:S01]  /*24d0*/  IMAD.IADD R14, R9, 0x1, R86 ;  /* 0x00000001090e7824 */ /* 0x000fe200078e0256 */
[----:B------:R-:W-:-:S04]  /*24e0*/  ISETP.NE.AND P0, PT, R16, 0x2, PT ;  /* 0x000000021000780c */ /* 0x000fc80003f05270 */
[----:B------:R-:W-:Y:S02]  /*24f0*/  SEL R2, RZ, 0x1, P0 ;  /* 0x00000001ff027807 */ /* 0x000fe40000000000 */
[----:B------:R-:W-:Y:S02]  /*2500*/  SEL R16, R16, RZ, P0 ;  /* 0x000000ff10107207 */ /* 0x000fe40000000000 */
[----:B------:R-:W-:Y:S01]  /*2510*/  LOP3.LUT R13, R13, R2, RZ, 0x3c, !PT ;  /* 0x000000020d0d7212 */ /* 0x000fe200078e3cff */
[----:B------:R-:W-:Y:S06]  /*2520*/  @P2 BRA `(.L_x_36) ;  /* 0xfffffff000682947 */ /* 0x000fec000383ffff */
[----:B------:R-:W-:Y:S01]  /*2530*/  UIADD3 UR4, UPT, UPT, UR4, 0x80, URZ ;  /* 0x0000008004047890 */ /* 0x000fe2000fffe0ff */
[----:B------:R-:W-:-:S03]  /*2540*/  SHF.L.U32 R2, R17, 0x1f, RZ ;  /* 0x0000001f11027819 */ /* 0x000fc600000006ff */
[----:B------:R-:W-:-:S09]  /*2550*/  ULEA UR5, UR6, UR4, 0x3 ;  /* 0x0000000406057291 */ /* 0x000fd2000f8e18ff */
[----:B------:R-:W1:Y:S02]  /*2560*/  SYNCS.PHASECHK.TRANS64.TRYWAIT P0, [UR5], R2 ;  /* 0x00000002ff0075a7 */ /* 0x000e640008001105 */
[----:B-1----:R-:W-:Y:S05]  /*2570*/  @!P0 BRA `(.L_x_37) ;  /* 0x0000005800288947 */ /* 0x002fea0003800000 */
.L_x_133:
[----:B------:R-:W-:-:S04]  /*2580*/  UIADD3 UR6, UPT, UPT, UR6, 0x1, URZ ;  /* 0x0000000106067890 */ /* 0x000fc8000fffe0ff */
[----:B------:R-:W-:-:S04]  /*2590*/  UISETP.NE.AND UP0, UPT, UR6, 0x10, UPT ;  /* 0x000000100600788c */ /* 0x000fc8000bf05270 */
[----:B------:R-:W-:Y:S02]  /*25a0*/  USEL UR7, URZ, 0x1, UP0 ;  /* 0x00000001ff077887 */ /* 0x000fe40008000000 */
[----:B------:R-:W-:-:S04]  /*25b0*/  USEL UR6, UR6, URZ, UP0 ;  /* 0x000000ff06067287 */ /* 0x000fc80008000000 */
[----:B------:R-:W-:Y:S01]  /*25c0*/  ULEA UR5, UR6, UR4, 0x3 ;  /* 0x0000000406057291 */ /* 0x000fe2000f8e18ff */
[----:B-1----:R-:W-:-:S04]  /*25d0*/  LOP3.LUT R2, R17, UR7, RZ, 0x3c, !PT ;  /* 0x0000000711027c12 */ /* 0x002fc8000f8e3cff */
[----:B------:R-:W-:-:S04]  /*25e0*/  SHF.L.U32 R3, R2, 0x1f, RZ ;  /* 0x0000001f02037819 */ /* 0x000fc800000006ff */
[----:B------:R-:W1:Y:S02]  /*25f0*/  SYNCS.PHASECHK.TRANS64.TRYWAIT P0, [UR5], R3 ;  /* 0x00000003ff0075a7 */ /* 0x000e640008001105 */
[----:B-1----:R-:W-:Y:S05]  /*2600*/  @!P0 BRA `(.L_x_38) ;  /* 0x00000058001c8947 */ /* 0x002fea0003800000 */
.L_x_135:
[----:B------:R-:W-:-:S04]  /*2610*/  UIADD3 UR6, UPT, UPT, UR6, 0x1, URZ ;  /* 0x0000000106067890 */ /* 0x000fc8000fffe0ff */
[----:B------:R-:W-:-:S04]  /*2620*/  UISETP.NE.AND UP0, UPT, UR6, 0x10, UPT ;  /* 0x000000100600788c */ /* 0x000fc8000bf05270 */
[----:B------:R-:W-:Y:S02]  /*2630*/  USEL UR7, URZ, 0x1, UP0 ;  /* 0x00000001ff077887 */ /* 0x000fe40008000000 */
[----:B------:R-:W-:-:S04]  /*2640*/  USEL UR6, UR6, URZ, UP0 ;  /* 0x000000ff06067287 */ /* 0x000fc80008000000 */
[----:B------:R-:W-:Y:S01]  /*2650*/  ULEA UR5, UR6, UR4, 0x3 ;  /* 0x0000000406057291 */ /* 0x000fe2000f8e18ff */
[----:B------:R-:W-:-:S04]  /*2660*/  LOP3.LUT R2, R2, UR7, RZ, 0x3c, !PT ;  /* 0x0000000702027c12 */ /* 0x000fc8000f8e3cff */
[----:B-1----:R-:W-:-:S04]  /*2670*/  SHF.L.U32 R3, R2, 0x1f, RZ ;  /* 0x0000001f02037819 */ /* 0x002fc800000006ff */
[----:B------:R-:W1:Y:S02]  /*2680*/  SYNCS.PHASECHK.TRANS64.TRYWAIT P0, [UR5], R3 ;  /* 0x00000003ff0075a7 */ /* 0x000e640008001105 */
[----:B-1----:R-:W-:Y:S05]  /*2690*/  @!P0 BRA `(.L_x_39) ;  /* 0x0000005800108947 */ /* 0x002fea0003800000 */
.L_x_137:
        /* <DEDUP_REMOVED lines=9> */
.L_x_139:
        /* <DEDUP_REMOVED lines=9> */
.L_x_141:
        /* <DEDUP_REMOVED lines=9> */
.L_x_143:
        /* <DEDUP_REMOVED lines=9> */
.L_x_145:
        /* <DEDUP_REMOVED lines=9> */
.L_x_147:
        /* <DEDUP_REMOVED lines=9> */
.L_x_149:
        /* <DEDUP_REMOVED lines=9> */
.L_x_151:
        /* <DEDUP_REMOVED lines=9> */
.L_x_153:
        /* <DEDUP_REMOVED lines=9> */
.L_x_155:
        /* <DEDUP_REMOVED lines=9> */
.L_x_157:
        /* <DEDUP_REMOVED lines=9> */
.L_x_159:
        /* <DEDUP_REMOVED lines=9> */
.L_x_161:
[----:B------:R-:W-:-:S04]  /*2d60*/  UIADD3 UR6, UPT, UPT, UR6, 0x1, URZ ;  /* 0x0000000106067890 */ /* 0x000fc8000fffe0ff */
[----:B------:R-:W-:-:S04]  /*2d70*/  UISETP.NE.AND UP0, UPT, UR6, 0x10, UPT ;  /* 0x000000100600788c */ /* 0x000fc8000bf05270 */
[----:B------:R-:W-:Y:S02]  /*2d80*/  USEL UR5, URZ, 0x1, UP0 ;  /* 0x00000001ff057887 */ /* 0x000fe40008000000 */
[----:B------:R-:W-:-:S04]  /*2d90*/  USEL UR6, UR6, URZ, UP0 ;  /* 0x000000ff06067287 */ /* 0x000fc80008000000 */
[----:B------:R-:W-:Y:S01]  /*2da0*/  ULEA UR6, UR6, UR4, 0x3 ;  /* 0x0000000406067291 */ /* 0x000fe2000f8e18ff */
[----:B------:R-:W-:-:S04]  /*2db0*/  LOP3.LUT R2, R2, UR5, RZ, 0x3c, !PT ;  /* 0x0000000502027c12 */ /* 0x000fc8000f8e3cff */
[----:B------:R-:W-:Y:S01]  /*2dc0*/  SHF.L.U32 R2, R2, 0x1f, RZ ;  /* 0x0000001f02027819 */ /* 0x000fe200000006ff */
[----:B-1--4-:R-:W-:-:S07]  /*2dd0*/  IMAD.U32 R0, RZ, RZ, UR6 ;  /* 0x00000006ff007e24 */ /* 0x012fce000f8e00ff */
.L_x_52:
[----:B-1----:R1:W2:Y:S02]  /*2de0*/  SYNCS.PHASECHK.TRANS64.TRYWAIT P0, [R0+URZ], R2 ;  /* 0x00000002000075a7 */ /* 0x0022a400080011ff */
[----:B--2---:R-:W-:Y:S05]  /*2df0*/  @!P0 NANOSLEEP.SYNCS 0x989680 ;  /* 0x009896800000895d */ /* 0x004fea0003900000 */
[----:B------:R-:W2:Y:S02]  /*2e00*/  @!P0 SYNCS.PHASECHK.TRANS64 P0, [R0+URZ], R2 ;  /* 0x00000002000085a7 */ /* 0x000ea400080010ff */
[----:B--2---:R-:W-:Y:S05]  /*2e10*/  @P0 EXIT ;  /* 0x000000000000094d */ /* 0x004fea0003800000 */
[----:B------:R-:W-:Y:S05]  /*2e20*/  BRA `(.L_x_52) ;  /* 0xfffffffc00ec7947 */ /* 0x000fea000383ffff */
.L_x_18:
[----:B------:R-:W-:-:S04]  /*2e30*/  UISETP.NE.AND UP1, UPT, UR37, URZ, UPT ;  /* 0x000000ff2500728c */ /* 0x000fc8000bf25270 */
[----:B------:R-:W-:-:S09]  /*2e40*/  UISETP.NE.OR UP1, UPT, UR8, 0x1, UP1 ;  /* 0x000000010800788c */ /* 0x000fd20008f25670 */
[----:B------:R-:W-:Y:S05]  /*2e50*/  BRA.U UP1, `(.L_x_53) ;  /* 0x0000000501487547 */ /* 0x000fea000b800000 */
[----:B------:R-:W-:Y:S01]  /*2e60*/  ISETP.NE.AND P2, PT, R2, RZ, PT ;  /* 0x000000ff0200720c */ /* 0x000fe20003f45270 */
[----:B------:R-:W-:Y:S01]  /*2e70*/  IMAD.MOV.U32 R12, RZ, RZ, 0x1 ;  /* 0x00000001ff0c7424 */ /* 0x000fe200078e00ff */
[----:B------:R-:W-:Y:S02]  /*2e80*/  CS2R R10, SRZ ;  /* 0x00000000000a7805 */ /* 0x000fe4000001ff00 */
[----:B------:R-:W-:Y:S01]  /*2e90*/  CS2R R8, SRZ ;  /* 0x0000000000087805 */ /* 0x000fe2000001ff00 */
[----:B------:R-:W-:Y:S01]  /*2ea0*/  UMOV UR4, 0x400 ;  /* 0x0000040000047882 */ /* 0x000fe20000000000 */
[----:B------:R-:W-:Y:S01]  /*2eb0*/  UMOV UR6, URZ ;  /* 0x000000ff00067c82 */ /* 0x000fe20008000000 */
[----:B------:R-:W-:-:S12]  /*2ec0*/  ULEA UR37, UR37, UR4, 0x18 ;  /* 0x0000000425257291 */ /* 0x000fd8000f8ec0ff */
.L_x_57:
[----:B------:R-:W-:Y:S02]  /*2ed0*/  LEA R0, R8, UR37, 0x3 ;  /* 0x0000002508007c11 */ /* 0x000fe4000f8e18ff */
[----:B------:R-:W-:-:S03]  /*2ee0*/  SHF.L.U32 R4, R9, 0x1f, RZ ;  /* 0x0000001f09047819 */ /* 0x000fc600000006ff */
[----:B------:R-:W-:Y:S01]  /*2ef0*/  VIADD R5, R0, 0x1b0 ;  /* 0x000001b000057836 */ /* 0x000fe20000000000 */
[----:B------:R-:W1:Y:S02]  /*2f00*/  SYNCS.PHASECHK.TRANS64.TRYWAIT P0, [R0+URZ+0x1a0], R4 ;  /* 0x0001a004000075a7 */ /* 0x000e6400080011ff */
[----:B-1----:R-:W-:Y:S05]  /*2f10*/  @!P0 BRA `(.L_x_54) ;  /* 0x0000005400288947 */ /* 0x002fea0003800000 */
.L_x_162:
[----:B------:R-:W-:Y:S01]  /*2f20*/  ULEA UR5, UR6, UR37, 0x3 ;  /* 0x0000002506057291 */ /* 0x000fe2000f8e18ff */
[----:B-1----:R-:W-:Y:S01]  /*2f30*/  PRMT R0, RZ, 0x654, R5 ;  /* 0x00000654ff007816 */ /* 0x002fe20000000005 */
[----:B------:R-:W-:Y:S01]  /*2f40*/  @!P2 IMAD.MOV.U32 R4, RZ, RZ, 0x10 ;  /* 0x00000010ff04a424 */ /* 0x000fe200078e00ff */
[----:B------:R-:W-:Y:S01]  /*2f50*/  SHF.L.U32 R5, R12, 0x1f, RZ ;  /* 0x0000001f0c057819 */ /* 0x000fe200000006ff */
[----:B------:R-:W-:Y:S01]  /*2f60*/  UIADD3 UR4, UPT, UPT, UR5, 0x140, URZ ;  /* 0x0000014005047890 */ /* 0x000fe2000fffe0ff */
[----:B------:R1:W-:Y:S05]  /*2f70*/  SYNCS.ARRIVE.TRANS64.RED.A1T0 RZ, [R0+URZ], RZ ;  /* 0x000000ff00ff79a7 */ /* 0x0003ea00081004ff */
[----:B------:R-:W-:Y:S01]  /*2f80*/  IMAD.U32 R6, RZ, RZ, UR4 ;  /* 0x00000004ff067e24 */ /* 0x000fe2000f8e00ff */
[----:B------:R-:W2:Y:S04]  /*2f90*/  SYNCS.PHASECHK.TRANS64.TRYWAIT P0, [UR5+0x150], R5 ;  /* 0x00015005ff0075a7 */ /* 0x000ea80008001105 */
[----:B------:R-:W-:Y:S01]  /*2fa0*/  PRMT R6, R2, 0x654, R6 ;  /* 0x0000065402067816 */ /* 0x000fe20000000006 */
[----:B-12---:R-:W-:Y:S06]  /*2fb0*/  @!P0 BRA `(.L_x_55) ;  /* 0x0000005400148947 */ /* 0x006fec0003800000 */
.L_x_164:
[----:B------:R-:W-:Y:S01]  /*2fc0*/  ULEA UR4, UR6, UR37, 0x4 ;  /* 0x0000002506047291 */ /* 0x000fe2000f8e20ff */
[----:B------:R-:W-:Y:S01]  /*2fd0*/  SEL R3, R6, R3, !P2 ;  /* 0x0000000306037207 */ /* 0x000fe20005000000 */
[----:B------:R-:W-:Y:S01]  /*2fe0*/  UIADD3 UR5, UPT, UPT, UR5, 0x140, URZ ;  /* 0x0000014005057890 */ /* 0x000fe2000fffe0ff */
[----:B-1----:R-:W-:Y:S01]  /*2ff0*/  LEA R0, R11, UR37, 0x3 ;  /* 0x000000250b007c11 */ /* 0x002fe2000f8e18ff */
[----:B------:R-:W-:Y:S01]  /*3000*/  UIADD3 UR4, UPT, UPT, UR4, 0x1d0, URZ ;  /* 0x000001d004047890 */ /* 0x000fe2000fffe0ff */
[----:B------:R1:W-:Y:S01]  /*3010*/  @!P2 SYNCS.ARRIVE.TRANS64.RED RZ, [R3+URZ], R4 ;  /* 0x0000000403ffa9a7 */ /* 0x0003e200080004ff */
[----:B------:R-:W-:Y:S01]  /*3020*/  UIADD3 UR6, UPT, UPT, UR6, 0x1, URZ ;  /* 0x0000000106067890 */ /* 0x000fe2000fffe0ff */
[----:B------:R-:W-:-:S03]  /*3030*/  VIADD R8, R8, 0x1 ;  /* 0x0000000108087836 */ /* 0x000fc60000000000 */
[----:B------:R-:W-:Y:S02]  /*3040*/  UISETP.NE.AND UP0, UPT, UR6, 0x2, UPT ;  /* 0x000000020600788c */ /* 0x000fe4000bf05270 */
[----:B------:R-:W-:Y:S01]  /*3050*/  ISETP.NE.AND P0, PT, R8, 0x2, PT ;  /* 0x000000020800780c */ /* 0x000fe20003f05270 */
[----:B------:R-:W-:Y:S06]  /*3060*/  UGETNEXTWORKID.BROADCAST [UR4], [UR5] ;  /* 0x00000000040073ca */ /* 0x000fec0008000100 */
[----:B------:R-:W-:Y:S02]  /*3070*/  USEL UR4, URZ, 0x1, UP0 ;  /* 0x00000001ff047887 */ /* 0x000fe40008000000 */
[----:B------:R-:W-:-:S04]  /*3080*/  USEL UR6, UR6, URZ, UP0 ;  /* 0x000000ff06067287 */ /* 0x000fc80008000000 */
[----:B------:R-:W-:Y:S02]  /*3090*/  LOP3.LUT R12, R12, UR4, RZ, 0x3c, !PT ;  /* 0x000000040c0c7c12 */ /* 0x000fe4000f8e3cff */
[----:B-1----:R-:W-:-:S04]  /*30a0*/  SHF.L.U32 R4, R10, 0x1f, RZ ;  /* 0x0000001f0a047819 */ /* 0x002fc800000006ff */
[----:B------:R-:W1:Y:S02]  /*30b0*/  SYNCS.PHASECHK.TRANS64.TRYWAIT P1, [R0+URZ+0x140], R4 ;  /* 0x00014004000075a7 */ /* 0x000e6400080211ff */
[----:B-1----:R-:W-:Y:S05]  /*30c0*/  @!P1 BRA `(.L_x_56) ;  /* 0x0000005000e89947 */ /* 0x002fea0003800000 */
.L_x_165:
[C---:B-1----:R-:W-:Y:S01]  /*30d0*/  LEA R4, R11.reuse, UR37, 0x4 ;  /* 0x000000250b047c11 */ /* 0x042fe2000f8e20ff */
[----:B------:R-:W-:Y:S01]  /*30e0*/  VIADD R0, R0, 0x150 ;  /* 0x0000015000007836 */ /* 0x000fe20000000000 */
[----:B------:R-:W-:Y:S01]  /*30f0*/  SEL R8, R8, RZ, P0 ;  /* 0x000000ff08087207 */ /* 0x000fe20000000000 */
[----:B------:R-:W-:-:S03]  /*3100*/  VIADD R11, R11, 0x1 ;  /* 0x000000010b0b7836 */ /* 0x000fc60000000000 */
[----:B------:R-:W1:Y:S01]  /*3110*/  LDS.128 R4, [R4+0x1d0] ;  /* 0x0001d00004047984 */ /* 0x000e620000000c00 */
[----:B------:R-:W-:Y:S02]  /*3120*/  PRMT R0, RZ, 0x654, R0 ;  /* 0x00000654ff007816 */ /* 0x000fe40000000000 */
[C---:B------:R-:W-:Y:S01]  /*3130*/  ISETP.NE.AND P1, PT, R11.reuse, 0x2, PT ;  /* 0x000000020b00780c */ /* 0x040fe20003f25270 */
[----:B------:R-:W-:Y:S01]  /*3140*/  @!PT LDS RZ, [RZ] ;  /* 0x00000000fffff984 */ /* 0x000fe20000000800 */
[----:B------:R-:W-:Y:S01]  /*3150*/  @!PT LDS RZ, [RZ] ;  /* 0x00000000fffff984 */ /* 0x000fe20000000800 */
[----:B------:R-:W-:Y:S01]  /*3160*/  @!PT LDS RZ, [RZ] ;  /* 0x00000000fffff984 */ /* 0x000fe20000000800 */
[----:B------:R-:W-:Y:S01]  /*3170*/  @!PT LDS RZ, [RZ] ;  /* 0x00000000fffff984 */ /* 0x000fe20000000800 */
[----:B------:R2:W-:Y:S06]  /*3180*/  MEMBAR.ALL.CTA ;  /* 0x0000000000007992 */ /* 0x0005ec0000008000 */
[----:B--2---:R-:W2:Y:S01]  /*3190*/  FENCE.VIEW.ASYNC.S ;  /* 0x00000000000073c6 */ /* 0x004ea20000000000 */
[----:B------:R-:W-:Y:S01]  /*31a0*/  SEL R11, R11, RZ, P1 ;  /* 0x000000ff0b0b7207 */ /* 0x000fe20000800000 */
[----:B--2---:R2:W-:Y:S01]  /*31b0*/  SYNCS.ARRIVE.TRANS64.RED.A1T0 RZ, [R0+URZ], RZ ;  /* 0x000000ff00ff79a7 */ /* 0x0045e200081004ff */
[----:B-1----:R-:W-:-:S02]  /*31c0*/  LOP3.LUT P3, RZ, R6, 0x1, RZ, 0xc0, !PT ;  /* 0x0000000106ff7812 */ /* 0x002fc4000786c0ff */
[----:B------:R-:W-:-:S04]  /*31d0*/  SEL R4, RZ, 0x1, P1 ;  /* 0x00000001ff047807 */ /* 0x000fc80000800000 */
[----:B------:R-:W-:Y:S02]  /*31e0*/  LOP3.LUT R10, R10, R4, RZ, 0x3c, !PT ;  /* 0x000000040a0a7212 */ /* 0x000fe400078e3cff */
[----:B--2---:R-:W-:-:S04]  /*31f0*/  SEL R0, RZ, 0x1, P0 ;  /* 0x00000001ff007807 */ /* 0x004fc80000000000 */
[----:B------:R-:W-:Y:S01]  /*3200*/  LOP3.LUT R9, R9, R0, RZ, 0x3c, !PT ;  /* 0x0000000009097212 */ /* 0x000fe200078e3cff */
[----:B------:R-:W-:Y:S06]  /*3210*/  @P3 BRA `(.L_x_57) ;  /* 0xfffffffc002c3947 */ /* 0x000fec000383ffff */
[----:B------:R-:W-:Y:S01]  /*3220*/  ULEA UR5, UR6, UR37, 0x3 ;  /* 0x0000002506057291 */ /* 0x000fe2000f8e18ff */
[----:B------:R-:W-:-:S08]  /*3230*/  SHF.L.U32 R2, R12, 0x1f, RZ ;  /* 0x0000001f0c027819 */ /* 0x000fd000000006ff */
[----:B------:R-:W1:Y:S02]  /*3240*/  SYNCS.PHASECHK.TRANS64 P0, [UR5+0x150], R2 ;  /* 0x00015002ff0075a7 */ /* 0x000e640008001005 */
[----:B-1----:R-:W-:Y:S05]  /*3250*/  @P0 BRA `(.L_x_58) ;  /* 0x0000000000080947 */ /* 0x002fea0003800000 */
[----:B------:R-:W1:Y:S02]  /*3260*/  SYNCS.PHASECHK.TRANS64.TRYWAIT P0, [UR5+0x150], R2 ;  /* 0x00015002ff0075a7 */ /* 0x000e640008001105 */
[----:B-1----:R-:W-:Y:S05]  /*3270*/  @!P0 BRA `(.L_x_59) ;  /* 0x0000005000908947 */ /* 0x002fea0003800000 */
.L_x_58:
[----:B------:R-:W-:-:S04]  /*3280*/  UIADD3 UR4, UPT, UPT, UR6, 0x1, URZ ;  /* 0x0000000106047890 */ /* 0x000fc8000fffe0ff */
[----:B------:R-:W-:-:S04]  /*3290*/  UISETP.NE.AND UP0, UPT, UR4, 0x2, UPT ;  /* 0x000000020400788c */ /* 0x000fc8000bf05270 */
[----:B------:R-:W-:Y:S02]  /*32a0*/  USEL UR7, URZ, 0x1, UP0 ;  /* 0x00000001ff077887 */ /* 0x000fe40008000000 */
[----:B------:R-:W-:-:S04]  /*32b0*/  USEL UR4, UR4, URZ, UP0 ;  /* 0x000000ff04047287 */ /* 0x000fc80008000000 */
[----:B------:R-:W-:Y:S01]  /*32c0*/  ULEA UR4, UR4, UR37, 0x3 ;  /* 0x0000002504047291 */ /* 0x000fe2000f8e18ff */
[----:B-1----:R-:W-:-:S04]  /*32d0*/  LOP3.LUT R2, R12, UR7, RZ, 0x3c, !PT ;  /* 0x000000070c027c12 */ /* 0x002fc8000f8e3cff */
[----:B------:R-:W-:-:S04]  /*32e0*/  SHF.L.U32 R0, R2, 0x1f, RZ ;  /* 0x0000001f02007819 */ /* 0x000fc800000006ff */
[----:B------:R-:W1:Y:S02]  /*32f0*/  SYNCS.PHASECHK.TRANS64 P0, [UR4+0x150], R0 ;  /* 0x00015000ff0075a7 */ /* 0x000e640008001004 */
[----:B-1----:R-:W-:Y:S05]  /*3300*/  @P0 EXIT ;  /* 0x000000000000094d */ /* 0x002fea0003800000 */
[----:B------:R-:W-:Y:S02]  /*3310*/  SHF.L.U32 R2, R2, 0x1f, RZ ;  /* 0x0000001f02027819 */ /* 0x000fe400000006ff */
[----:B------:R-:W-:-:S07]  /*3320*/  MOV R0, UR4 ;  /* 0x0000000400007c02 */ /* 0x000fce0008000f00 */
.L_x_60:
[----:B-1----:R1:W2:Y:S02]  /*3330*/  SYNCS.PHASECHK.TRANS64.TRYWAIT P0, [R0+URZ+0x150], R2 ;  /* 0x00015002000075a7 */ /* 0x0022a400080011ff */
[----:B--2---:R-:W-:Y:S05]  /*3340*/  @!P0 NANOSLEEP.SYNCS 0x989680 ;  /* 0x009896800000895d */ /* 0x004fea0003900000 */
[----:B------:R-:W2:Y:S02]  /*3350*/  @!P0 SYNCS.PHASECHK.TRANS64 P0, [R0+URZ+0x150], R2 ;  /* 0x00015002000085a7 */ /* 0x000ea400080010ff */
[----:B--2---:R-:W-:Y:S05]  /*3360*/  @P0 EXIT ;  /* 0x000000000000094d */ /* 0x004fea0003800000 */
[----:B------:R-:W-:Y:S05]  /*3370*/  BRA `(.L_x_60) ;  /* 0xfffffffc00ec7947 */ /* 0x000fea000383ffff */
.L_x_53:
[----:B------:R-:W-:-:S09]  /*3380*/  UISETP.NE.AND UP1, UPT, UR8, URZ, UPT ;  /* 0x000000ff0800728c */ /* 0x000fd2000bf25270 */
[----:B------:R-:W-:Y:S05]  /*3390*/  BRA.U UP1, `(.L_x_61) ;  /* 0x0000000d017c7547 */ /* 0x000fea000b800000 */
[----:B------:R-:W-:Y:S01]  /*33a0*/  UMOV UR4, 0x40 ;  /* 0x0000004000047882 */ /* 0x000fe20000000000 */
[----:B------:R-:W-:Y:S01]  /*33b0*/  NOP ;  /* 0x0000000000007918 */ /* 0x000fe20000000000 */
[----:B------:R-:W-:Y:S01]  /*33c0*/  ULEA UR4, UR37, UR4, 0x18 ;  /* 0x0000000425047291 */ /* 0x000fe2000f8ec0ff */
[----:B------:R-:W-:Y:S02]  /*33d0*/  UMOV UR5, 0x400 ;  /* 0x0000040000057882 */ /* 0x000fe40000000000 */
[----:B------:R-:W-:-:S06]  /*33e0*/  ULEA UR37, UR37, UR5, 0x18 ;  /* 0x0000000525257291 */ /* 0x000fcc000f8ec0ff */
[----:B------:R-:W1:Y:S02]  /*33f0*/  LDS.U8 R0, [UR4+0x1c] ;  /* 0x00001c04ff007984 */ /* 0x000e640008000000 */
[----:B-1----:R-:W-:-:S13]  /*3400*/  ISETP.NE.AND P0, PT, R0, RZ, PT ;  /* 0x000000ff0000720c */ /* 0x002fda0003f05270 */
[----:B------:R-:W-:Y:S05]  /*3410*/  @P0 BRA `(.L_x_62) ;  /* 0x0000000000580947 */ /* 0x000fea0003800000 */
[----:B------:R-:W-:-:S13]  /*3420*/  ELECT P0, URZ, PT ;  /* 0x0000000000ff782f */ /* 0x000fda0003800000 */
[----:B------:R-:W-:Y:S05]  /*3430*/  @!P0 BRA `(.L_x_63) ;  /* 0x0000000000608947 */ /* 0x000fea0003800000 */
[----:B------:R-:W-:Y:S01]  /*3440*/  UMOV UR5, 0x10 ;  /* 0x0000001000057882 */ /* 0x000fe20000000000 */
[----:B------:R-:W-:Y:S01]  /*3450*/  HFMA2 R0, -RZ, RZ, 0, 5.9604644775390625e-08 ;  /* 0x00000001ff007431 */ /* 0x000fe200000001ff */
[----:B------:R-:W-:-:S03]  /*3460*/  MOV R2, 0xffff ;  /* 0x0000ffff00027802 */ /* 0x000fc60000000f00 */
[----:B------:R-:W-:Y:S04]  /*3470*/  DEPBAR.LE SB1, 0x36 ;  /* 0x00009d800000791a */ /* 0x000fe80000000000 */
[----:B------:R-:W1:Y:S02]  /*3480*/  UTCATOMSWS.FIND_AND_SET.ALIGN UP0, UR5, UR5 ;  /* 0x00000005000575e3 */ /* 0x000e640008000800 */
[----:B-1----:R-:W-:Y:S01]  /*3490*/  MOV R3, UR5 ;  /* 0x0000000500037c02 */ /* 0x002fe20008000f00 */
[----:B------:R-:W-:Y:S06]  /*34a0*/  BRA.U UP0, `(.L_x_64) ;  /* 0x0000000100187547 */ /* 0x000fec000b800000 */
.L_x_65:
[----:B------:R-:W-:Y:S05]  /*34b0*/  NANOSLEEP 0x64 ;  /* 0x000000640000795d */ /* 0x000fea0003800000 */
[----:B------:R-:W-:-:S05]  /*34c0*/  UMOV UR5, 0x10 ;  /* 0x0000001000057882 */ /* 0x000fca0000000000 */
[----:B------:R-:W-:Y:S04]  /*34d0*/  DEPBAR.LE SB1, 0x36 ;  /* 0x00009d800000791a */ /* 0x000fe80000000000 */
[----:B------:R-:W1:Y:S02]  /*34e0*/  UTCATOMSWS.FIND_AND_SET.ALIGN UP0, UR5, UR5 ;  /* 0x00000005000575e3 */ /* 0x000e640008000800 */
[----:B-1----:R-:W-:Y:S01]  /*34f0*/  MOV R3, UR5 ;  /* 0x0000000500037c02 */ /* 0x002fe20008000f00 */
[----:B------:R-:W-:Y:S05]  /*3500*/  BRA.U !UP0, `(.L_x_65) ;  /* 0xfffffffd08e87547 */ /* 0x000fea000b83ffff */
.L_x_64:
[-C--:B------:R-:W-:Y:S02]  /*3510*/  SHF.L.U32 R2, R2, R3.reuse, RZ ;  /* 0x0000000302027219 */ /* 0x080fe400000006ff */
[----:B------:R-:W-:Y:S01]  /*3520*/  SHF.L.U32 R0, R0, R3, RZ ;  /* 0x0000000300007219 */ /* 0x000fe200000006ff */
[----:B------:R-:W-:Y:S02]  /*3530*/  IMAD.SHL.U32 R3, R3, 0x20, RZ ;  /* 0x0000002003037824 */ /* 0x000fe400078e00ff */
[----:B------:R1:W-:Y:S04]  /*3540*/  ATOMS.OR RZ, [UR4+0x14], R2 ;  /* 0x00001402ffff798c */ /* 0x0003e8000b000004 */
[----:B------:R1:W-:Y:S04]  /*3550*/  ATOMS.OR RZ, [UR4+0x18], R0 ;  /* 0x00001800ffff798c */ /* 0x0003e8000b000004 */
[----:B------:R1:W-:Y:S01]  /*3560*/  STS [UR37+0x1f0], R3 ;  /* 0x0001f003ff007988 */ /* 0x0003e20008000825 */
[----:B------:R-:W-:Y:S05]  /*3570*/  BRA `(.L_x_63) ;  /* 0x0000000000107947 */ /* 0x000fea0003800000 */
.L_x_62:
[----:B------:R-:W-:Y:S02]  /*3580*/  MOV R0, 0xffffffff ;  /* 0xffffffff00007802 */ /* 0x000fe40000000f00 */
[----:B------:R-:W-:-:S03]  /*3590*/  MOV R2, 0x35c0 ;  /* 0x000035c000027802 */ /* 0x000fc60000000f00 */
[----:B------:R1:W-:Y:S04]  /*35a0*/  STS [UR37+0x1f0], R0 ;  /* 0x0001f000ff007988 */ /* 0x0003e80008000825 */
[----:B-1-3-5:R-:W-:Y:S05]  /*35b0*/  CALL.REL.NOINC `($__internal_1_$__cuda_sm10x_tcgen05_guardrail_trap_phase_invalid_during_alloc) ;  /* 0x0000005400647944 */ /* 0x02afea0003c00000 */
.L_x_63:
[----:B------:R-:W-:Y:S05]  /*35c0*/  WARPSYNC.ALL ;  /* 0x0000000000007948 */ /* 0x000fea0003800000 */
[----:B------:R-:W2:Y:S01]  /*35d0*/  S2UR UR6, SR_CgaCtaId ;  /* 0x00000000000679c3 */ /* 0x000ea20000008800 */
[----:B------:R-:W-:Y:S01]  /*35e0*/  UMOV UR4, 0x400 ;  /* 0x0000040000047882 */ /* 0x000fe20000000000 */
[----:B------:R-:W-:-:S06]  /*35f0*/  NOP ;  /* 0x0000000000007918 */ /* 0x000fcc0000000000 */
[----:B------:R-:W-:Y:S06]  /*3600*/  BAR.ARV 0x6, 0xa0 ;  /* 0x0182800000007b1d */ /* 0x000fec0000002000 */
[----:B------:R-:W4:Y:S01]  /*3610*/  LDCU UR7, c[0x0][0x38c] ;  /* 0x00007180ff0777ac */ /* 0x000f220008000800 */
[----:B------:R-:W-:Y:S01]  /*3620*/  IMAD.MOV.U32 R11, RZ, RZ, 0x1 ;  /* 0x00000001ff0b7424 */ /* 0x000fe200078e00ff */
[----:B------:R-:W-:Y:S01]  /*3630*/  CS2R R8, SRZ ;  /* 0x0000000000087805 */ /* 0x000fe2000001ff00 */
[----:B------:R-:W-:Y:S01]  /*3640*/  IMAD.MOV.U32 R10, RZ, RZ, RZ ;  /* 0x000000ffff0a7224 */ /* 0x000fe200078e00ff */
[----:B------:R-:W-:Y:S01]  /*3650*/  UMOV UR18, URZ ;  /* 0x000000ff00127c82 */ /* 0x000fe20008000000 */
[----:B------:R-:W-:Y:S01]  /*3660*/  UMOV UR17, URZ ;  /* 0x000000ff00117c82 */ /* 0x000fe20008000000 */
[----:B------:R-:W-:Y:S01]  /*3670*/  UMOV UR22, 0x0 ;  /* 0x0000000000167882 */ /* 0x000fe20000000000 */
[----:B------:R-:W-:Y:S01]  /*3680*/  UMOV UR23, 0x8108010 ;  /* 0x0810801000177882 */ /* 0x000fe20000000000 */
[----:B------:R-:W-:Y:S01]  /*3690*/  UMOV UR20, 0x0 ;  /* 0x0000000000147882 */ /* 0x000fe20000000000 */
[----:B------:R-:W-:Y:S01]  /*36a0*/  UMOV UR21, 0x8108010 ;  /* 0x0810801000157882 */ /* 0x000fe20000000000 */
[----:B--2---:R-:W-:Y:S01]  /*36b0*/  ULEA UR6, UR6, UR4, 0x18 ;  /* 0x0000000406067291 */ /* 0x004fe2000f8ec0ff */
[----:B------:R-:W2:Y:S03]  /*36c0*/  LDCU UR4, c[0x0][0x38c] ;  /* 0x00007180ff0477ac */ /* 0x000ea60008000800 */
[----:B------:R-:W-:-:S02]  /*36d0*/  UIADD3 UR11, UPT, UPT, UR6, 0x6400, URZ ;  /* 0x00006400060b7890 */ /* 0x000fc4000fffe0ff */
[----:B----4-:R-:W-:-:S03]  /*36e0*/  UIADD3 UR7, UPT, UPT, UR7, 0x1f, URZ ;  /* 0x0000001f07077890 */ /* 0x010fc6000fffe0ff */
[----:B-1----:R-:W1:Y:S01]  /*36f0*/  LDS R0, [UR6+0x1f0] ;  /* 0x0001f006ff007984 */ /* 0x002e620008000800 */
[----:B------:R-:W-:Y:S02]  /*3700*/  UIADD3 UR12, UPT, UPT, UR6, 0x26400, URZ ;  /* 0x00026400060c7890 */ /* 0x000fe4000fffe0ff */
[----:B------:R-:W-:Y:S02]  /*3710*/  USHF.R.S32.HI UR5, URZ, 0x1f, UR7 ;  /* 0x0000001fff057899 */ /* 0x000fe40008011407 */
[----:B------:R-:W-:Y:S02]  /*3720*/  USHF.R.U32.HI UR11, URZ, 0x4, UR11 ;  /* 0x00000004ff0b7899 */ /* 0x000fe4000801160b */
[----:B------:R-:W-:Y:S02]  /*3730*/  ULEA.HI UR5, UR5, UR7, URZ, 0x5 ;  /* 0x0000000705057291 */ /* 0x000fe4000f8f28ff */
[----:B------:R-:W-:Y:S02]  /*3740*/  USHF.R.U32.HI UR12, URZ, 0x4, UR12 ;  /* 0x00000004ff0c7899 */ /* 0x000fe4000801160c */
[----:B------:R-:W-:-:S02]  /*3750*/  USHF.R.S32.HI UR5, URZ, 0x5, UR5 ;  /* 0x00000005ff057899 */ /* 0x000fc40008011405 */
[----:B------:R-:W-:Y:S02]  /*3760*/  ULOP3.LUT UR11, UR11, 0x3fff, URZ, 0xc0, !UPT ;  /* 0x00003fff0b0b7892 */ /* 0x000fe4000f8ec0ff */
[----:B------:R-:W-:Y:S02]  /*3770*/  UISETP.LT.AND UP0, UPT, UR5, 0x1, UPT ;  /* 0x000000010500788c */ /* 0x000fe4000bf01270 */
[----:B------:R-:W-:Y:S02]  /*3780*/  ULOP3.LUT UR12, UR12, 0x3fff, URZ, 0xc0, !UPT ;  /* 0x00003fff0c0c7892 */ /* 0x000fe4000f8ec0ff */
[----:B------:R-:W-:Y:S02]  /*3790*/  USEL UR10, UR5, 0x1, !UP0 ;  /* 0x00000001050a7887 */ /* 0x000fe4000c000000 */
[----:B------:R-:W-:Y:S02]  /*37a0*/  ULOP3.LUT UR11, UR11, 0x1000000, URZ, 0xfc, !UPT ;  /* 0x010000000b0b7892 */ /* 0x000fe4000f8efcff */
[----:B------:R-:W-:-:S02]  /*37b0*/  ULOP3.LUT UR12, UR12, 0x10000, URZ, 0xfc, !UPT ;  /* 0x000100000c0c7892 */ /* 0x000fc4000f8efcff */
[----:B------:R-:W-:Y:S02]  /*37c0*/  UIADD3 UR10, UPT, UPT, -UR10, URZ, URZ ;  /* 0x000000ff0a0a7290 */ /* 0x000fe4000fffe1ff */
[----:B--2---:R-:W-:Y:S01]  /*37d0*/  UISETP.GE.AND UP3, UPT, UR4, 0x1, UPT ;  /* 0x000000010400788c */ /* 0x004fe2000bf66270 */
[----:B-1----:R-:W-:-:S15]  /*37e0*/  R2UR UR19, R0 ;  /* 0x00000000001372ca */ /* 0x002fde00000e0000 */
.L_x_72:
[----:B------:R-:W-:Y:S02]  /*37f0*/  LEA R0, R10, UR6, 0x3 ;  /* 0x000000060a007c11 */ /* 0x000fe4000f8e18ff */
[----:B------:R-:W-:Y:S02]  /*3800*/  SHF.L.U32 R2, R9, 0x1f, RZ ;  /* 0x0000001f09027819 */ /* 0x000fe400000006ff */
[----:B------:R-:W-:Y:S01]  /*3810*/  PLOP3.LUT P0, PT, PT, PT, UP3, 0x80, 0x8 ;  /* 0x000000000008781c */ /* 0x000fe20003f0f038 */
[----:B------:R-:W-:Y:S01]  /*3820*/  VIADD R3, R0, 0x150 ;  /* 0x0000015000037836 */ /* 0x000fe20000000000 */
[----:B-1----:R-:W1:Y:S02]  /*3830*/  SYNCS.PHASECHK.TRANS64.TRYWAIT P1, [R0+URZ+0x140], R2 ;  /* 0x00014002000075a7 */ /* 0x002e6400080211ff */
[----:B-1--4-:R-:W-:Y:S09]  /*3840*/  @!P1 BRA `(.L_x_66) ;  /* 0x0000004c00349947 */ /* 0x012ff20003800000 */
.L_x_167:
[----:B------:R-:W-:Y:S01]  /*3850*/  LEA R4, R10, UR6, 0x4 ;  /* 0x000000060a047c11 */ /* 0x000fe2000f8e20ff */
[----:B------:R-:W-:Y:S01]  /*3860*/  @UP3 ULEA UR4, UR17, UR6, 0x3 ;  /* 0x0000000611043291 */ /* 0x000fe2000f8e18ff */
[----:B------:R-:W-:Y:S01]  /*3870*/  PLOP3.LUT P2, PT, PT, PT, PT, 0x80, 0x8 ;  /* 0x000000000008781c */ /* 0x000fe20003f4f070 */
[----:B------:R-:W-:Y:S01]  /*3880*/  ULEA UR8, UR18, UR6, 0x3 ;  /* 0x0000000612087291 */ /* 0x000fe2000f8e18ff */
[----:B------:R-:W-:Y:S01]  /*3890*/  PRMT R3, RZ, 0x654, R3 ;  /* 0x00000654ff037816 */ /* 0x000fe20000000003 */
[----:B------:R-:W-:Y:S01]  /*38a0*/  ULEA UR9, UR18, UR19, 0x6 ;  /* 0x0000001312097291 */ /* 0x000fe2000f8e30ff */
[----:B------:R-:W2:Y:S01]  /*38b0*/  LDS.128 R4, [R4+0x1d0] ;  /* 0x0001d00004047984 */ /* 0x000ea20000000c00 */
[----:B-1----:R-:W-:Y:S02]  /*38c0*/  @P0 SHF.L.U32 R2, R8, 0x1f, RZ ;  /* 0x0000001f08020819 */ /* 0x002fe400000006ff */
[----:B------:R-:W-:Y:S01]  /*38d0*/  SHF.L.U32 R0, R11, 0x1f, RZ ;  /* 0x0000001f0b007819 */ /* 0x000fe200000006ff */
[----:B------:R-:W-:Y:S01]  /*38e0*/  @!PT LDS RZ, [RZ] ;  /* 0x00000000fffff984 */ /* 0x000fe20000000800 */
[----:B------:R-:W-:Y:S01]  /*38f0*/  @!PT LDS RZ, [RZ] ;  /* 0x00000000fffff984 */ /* 0x000fe20000000800 */
[----:B------:R-:W-:Y:S01]  /*3900*/  @!PT LDS RZ, [RZ] ;  /* 0x00000000fffff984 */ /* 0x000fe20000000800 */
[----:B------:R-:W-:Y:S01]  /*3910*/  @!PT LDS RZ, [RZ] ;  /* 0x00000000fffff984 */ /* 0x000fe20000000800 */
[----:B------:R1:W-:Y:S06]  /*3920*/  MEMBAR.ALL.CTA ;  /* 0x0000000000007992 */ /* 0x0003ec0000008000 */
[----:B-1----:R-:W1:Y:S02]  /*3930*/  FENCE.VIEW.ASYNC.S ;  /* 0x00000000000073c6 */ /* 0x002e640000000000 */
[----:B-1----:R1:W-:Y:S01]  /*3940*/  SYNCS.ARRIVE.TRANS64.RED.A1T0 RZ, [R3+URZ], RZ ;  /* 0x000000ff03ff79a7 */ /* 0x0023e200081004ff */
[----:B------:R1:W4:Y:S01]  /*3950*/  @P0 SYNCS.PHASECHK.TRANS64.TRYWAIT P2, [UR4], R2 ;  /* 0x00000002ff0005a7 */ /* 0x0003220008041104 */
[----:B--2---:R-:W-:Y:S01]  /*3960*/  LOP3.LUT P1, RZ, R6, 0x1, RZ, 0xc0, !PT ;  /* 0x0000000106ff7812 */ /* 0x004fe2000782c0ff */
[----:B------:R-:W2:Y:S02]  /*3970*/  SYNCS.PHASECHK.TRANS64.TRYWAIT P0, [UR8+0x180], R0 ;  /* 0x00018000ff0075a7 */ /* 0x000ea40008001108 */
[----:B-12-4-:R-:W-:Y:S10]  /*3980*/  @!P0 BRA `(.L_x_67) ;  /* 0x0000004800f88947 */ /* 0x016ff40003800000 */
.L_x_169:
[----:B------:R-:W-:Y:S01]  /*3990*/  IADD3 R10, PT, PT, R10, 0x1, RZ ;  /* 0x000000010a0a7810 */ /* 0x000fe20007ffe0ff */
[----:B------:R-:W-:Y:S06]  /*39a0*/  BRA.U !UP3, `(.L_x_68) ;  /* 0x000000010b987547 */ /* 0x000fec000b800000 */
[----:B------:R-:W-:Y:S01]  /*39b0*/  UPLOP3.LUT UP4, UPT, UPT, UPT, UPT, 0x40, 0x4 ;  /* 0x000000000004789c */ /* 0x000fe20003f8e870 */
[----:B------:R-:W-:Y:S01]  /*39c0*/  UMOV UR16, UR10 ;  /* 0x0000000a00107c82 */ /* 0x000fe20008000000 */
[----:B------:R-:W-:Y:S01]  /*39d0*/  UMOV UR15, UR5 ;  /* 0x00000005000f7c82 */ /* 0x000fe20008000000 */
[----:B------:R-:W-:-:S08]  /*39e0*/  UMOV UR14, UR17 ;  /* 0x00000011000e7c82 */ /* 0x000fd00008000000 */
.L_x_71:
[----:B------:R-:W-:Y:S02]  /*39f0*/  UIADD3 UR16, UPT, UPT, UR16, 0x1, URZ ;  /* 0x0000000110107890 */ /* 0x000fe4000fffe0ff */
[----:B--2---:R-:W-:Y:S02]  /*3a00*/  ULEA UR7, UR14, UR6, 0x3 ;  /* 0x000000060e077291 */ /* 0x004fe4000f8e18ff */
[----:B------:R-:W-:Y:S01]  /*3a10*/  UISETP.NE.AND UP0, UPT, UR16, URZ, UPT ;  /* 0x000000ff1000728c */ /* 0x000fe2000bf05270 */
[----:B----4-:R-:W-:Y:S10]  /*3a20*/  @P2 BRA `(.L_x_69) ;  /* 0x00000000000c2947 */ /* 0x010ff40003800000 */
[----:B-1----:R-:W-:Y:S04]  /*3a30*/  SHF.L.U32 R2, R8, 0x1f, RZ ;  /* 0x0000001f08027819 */ /* 0x002fe800000006ff */
[----:B------:R-:W1:Y:S02]  /*3a40*/  SYNCS.PHASECHK.TRANS64.TRYWAIT P0, [UR7], R2 ;  /* 0x00000002ff0075a7 */ /* 0x000e640008001107 */
[----:B-1----:R-:W-:Y:S05]  /*3a50*/  @!P0 BRA `(.L_x_70) ;  /* 0x0000004800dc8947 */ /* 0x002fea0003800000 */
.L_x_69:
[----:B------:R-:W-:Y:S01]  /*3a60*/  UISETP.NE.AND UP1, UPT, UR15, 0x1, UPT ;  /* 0x000000010f00788c */ /* 0x000fe2000bf25270 */
[----:B------:R-:W-:Y:S01]  /*3a70*/  PLOP3.LUT P2, PT, PT, PT, PT, 0x80, 0x8 ;  /* 0x000000000008781c */ /* 0x000fe20003f4f070 */
[----:B------:R-:W-:Y:S02]  /*3a80*/  UIADD3 UR17, UPT, UPT, UR14, 0x1, URZ ;  /* 0x000000010e117890 */ /* 0x000fe4000fffe0ff */
[----:B------:R-:W-:Y:S02]  /*3a90*/  ULEA UR24, UR14, UR12, 0x8 ;  /* 0x0000000c0e187291 */ /* 0x000fe4000f8e40ff */
[----:B------:R-:W-:Y:S01]  /*3aa0*/  UISETP.NE.AND UP2, UPT, UR17, 0x10, UPT ;  /* 0x000000101100788c */ /* 0x000fe2000bf45270 */
[----:B------:R-:W-:Y:S01]  /*3ab0*/  PLOP3.LUT P0, PT, PT, PT, UP1, 0x80, 0x8 ;  /* 0x000000000008781c */ /* 0x000fe20003f0f018 */
[----:B------:R-:W-:Y:S02]  /*3ac0*/  ULEA UR26, UR14, UR11, 0x9 ;  /* 0x0000000b0e1a7291 */ /* 0x000fe4000f8e48ff */
[----:B------:R-:W-:Y:S02]  /*3ad0*/  USEL UR13, URZ, 0x1, UP2 ;  /* 0x00000001ff0d7887 */ /* 0x000fe40009000000 */
[----:B------:R-:W-:Y:S02]  /*3ae0*/  USEL UR17, UR17, URZ, UP2 ;  /* 0x000000ff11117287 */ /* 0x000fe40009000000 */
[----:B------:R-:W-:Y:S02]  /*3af0*/  UIADD3 UR30, UPT, UPT, UR24, 0x2, URZ ;  /* 0x00000002181e7890 */ /* 0x000fe4000fffe0ff */
[----:B------:R-:W-:Y:S01]  /*3b00*/  @UP1 ULEA UR4, UR17, UR6, 0x3 ;  /* 0x0000000611041291 */ /* 0x000fe2000f8e18ff */
[----:B------:R-:W-:Y:S01]  /*3b10*/  LOP3.LUT R8, R8, UR13, RZ, 0x3c, !PT ;  /* 0x0000000d08087c12 */ /* 0x000fe2000f8e3cff */
[----:B------:R-:W-:Y:S02]  /*3b20*/  UIADD3 UR28, UPT, UPT, UR26, 0x80, URZ ;  /* 0x000000801a1c7890 */ /* 0x000fe4000fffe0ff */
[----:B------:R-:W-:Y:S01]  /*3b30*/  UIADD3 UR7, UPT, UPT, UR7, 0x80, URZ ;  /* 0x0000008007077890 */ /* 0x000fe2000fffe0ff */
[----:B-1----:R-:W-:Y:S01]  /*3b40*/  @P0 SHF.L.U32 R0, R8, 0x1f, RZ ;  /* 0x0000001f08000819 */ /* 0x002fe200000006ff */
[----:B------:R-:W-:Y:S01]  /*3b50*/  UMOV UR25, 0x80004020 ;  /* 0x8000402000197882 */ /* 0x000fe20000000000 */
[----:B------:R-:W-:Y:S01]  /*3b60*/  UMOV UR27, 0x40004040 ;  /* 0x40004040001b7882 */ /* 0x000fe20000000000 */
[----:B------:R-:W-:Y:S01]  /*3b70*/  UMOV UR31, 0x80004020 ;  /* 0x80004020001f7882 */ /* 0x000fe20000000000 */
[----:B------:R2:W4:Y:S01]  /*3b80*/  @P0 SYNCS.PHASECHK.TRANS64.TRYWAIT P2, [UR4], R0 ;  /* 0x00000000ff0005a7 */ /* 0x0005220008041104 */
[----:B------:R-:W-:Y:S01]  /*3b90*/  UIADD3 UR15, UPT, UPT, UR15, -0x1, URZ ;  /* 0xffffffff0f0f7890 */ /* 0x000fe2000fffe0ff */
[----:B------:R2:W-:Y:S01]  /*3ba0*/  UTCHMMA gdesc[UR26], gdesc[UR24], tmem[UR9], tmem[UR22], idesc[UR23], UP4 ;  /* 0x00ff16181a0075ea */ /* 0x0005e2000a000009 */
[----:B------:R-:W-:Y:S01]  /*3bb0*/  UPLOP3.LUT UP4, UPT, UPT, UPT, UPT, 0x80, 0x8 ;  /* 0x000000000008789c */ /* 0x000fe20003f8f070 */
[----:B------:R-:W-:Y:S01]  /*3bc0*/  UMOV UR29, 0x40004040 ;  /* 0x40004040001d7882 */ /* 0x000fe20000000000 */
[----:B------:R-:W-:Y:S01]  /*3bd0*/  UMOV UR14, UR17 ;  /* 0x00000011000e7c82 */ /* 0x000fe20008000000 */
[----:B------:R2:W-:Y:S01]  /*3be0*/  UTCHMMA gdesc[UR28], gdesc[UR30], tmem[UR9], tmem[UR20], idesc[UR21], UPT ;  /* 0x00ff141e1c0075ea */ /* 0x0005e2000b800009 */
[----:B------:R2:W-:Y:S01]  /*3bf0*/  UTCBAR [UR7], URZ ;  /* 0x000000ff070073e9 */ /* 0x0005e200080000ff */
[----:B------:R-:W-:Y:S06]  /*3c00*/  BRA.U UP0, `(.L_x_71) ;  /* 0xfffffffd00787547 */ /* 0x000fec000b83ffff */
.L_x_68:
[----:B------:R-:W-:Y:S01]  /*3c10*/  UIADD3 UR18, UPT, UPT, UR18, 0x1, URZ ;  /* 0x0000000112127890 */ /* 0x000fe2000fffe0ff */
[C---:B------:R-:W-:Y:S01]  /*3c20*/  ISETP.NE.AND P0, PT, R10.reuse, 0x2, PT ;  /* 0x000000020a00780c */ /* 0x040fe20003f05270 */
[----:B------:R-:W-:Y:S02]  /*3c30*/  UIADD3 UR8, UPT, UPT, UR8, 0x160, URZ ;  /* 0x0000016008087890 */ /* 0x000fe4000fffe0ff */
[----:B------:R-:W-:Y:S01]  /*3c40*/  UISETP.NE.AND UP0, UPT, UR18, 0x4, UPT ;  /* 0x000000041200788c */ /* 0x000fe2000bf05270 */
[----:B-12---:R-:W-:Y:S02]  /*3c50*/  SEL R0, RZ, 0x1, P0 ;  /* 0x00000001ff007807 */ /* 0x006fe40000000000 */
[----:B------:R-:W-:Y:S01]  /*3c60*/  SEL R10, R10, RZ, P0 ;  /* 0x000000ff0a0a7207 */ /* 0x000fe20000000000 */
[----:B------:R-:W-:Y:S01]  /*3c70*/  USEL UR4, URZ, 0x1, UP0 ;  /* 0x00000001ff047887 */ /* 0x000fe20008000000 */
[----:B------:R-:W-:Y:S01]  /*3c80*/  LOP3.LUT R9, R9, R0, RZ, 0x3c, !PT ;  /* 0x0000000009097212 */ /* 0x000fe200078e3cff */
[----:B------:R-:W-:Y:S01]  /*3c90*/  USEL UR18, UR18, URZ, UP0 ;  /* 0x000000ff12127287 */ /* 0x000fe20008000000 */
[----:B------:R1:W-:Y:S03]  /*3ca0*/  UTCBAR [UR8], URZ ;  /* 0x000000ff080073e9 */ /* 0x0003e600080000ff */
[----:B------:R-:W-:Y:S01]  /*3cb0*/  LOP3.LUT R11, R11, UR4, RZ, 0x3c, !PT ;  /* 0x000000040b0b7c12 */ /* 0x000fe2000f8e3cff */
[----:B------:R-:W-:Y:S07]  /*3cc0*/  @P1 BRA `(.L_x_72) ;  /* 0xfffffff800c81947 */ /* 0x000fee000383ffff */
[----:B------:R-:W2:Y:S01]  /*3cd0*/  S2UR UR4, SR_CgaCtaId ;  /* 0x00000000000479c3 */ /* 0x000ea20000008800 */
[----:B------:R-:W-:Y:S01]  /*3ce0*/  ELECT P0, URZ, PT ;  /* 0x0000000000ff782f */ /* 0x000fe20003800000 */
[----:B------:R-:W-:Y:S01]  /*3cf0*/  IMAD.MOV.U32 R0, RZ, RZ, 0x1 ;  /* 0x00000001ff007424 */ /* 0x000fe200078e00ff */
[----:B------:R-:W-:Y:S01]  /*3d00*/  UIADD3 UR6, UPT, UPT, UR6, 0x180, URZ ;  /* 0x0000018006067890 */ /* 0x000fe2000fffe0ff */
[----:B------:R-:W-:Y:S01]  /*3d10*/  SHF.L.U32 R2, R11, 0x1f, RZ ;  /* 0x0000001f0b027819 */ /* 0x000fe200000006ff */
[----:B------:R-:W-:-:S03]  /*3d20*/  UMOV UR5, 0x40 ;  /* 0x0000004000057882 */ /* 0x000fc60000000000 */
[----:B------:R-:W-:Y:S01]  /*3d30*/  UVIRTCOUNT.DEALLOC.SMPOOL 0x80 ;  /* 0x000000800000784c */ /* 0x000fe20000000000 */
[----:B--2---:R-:W-:Y:S02]  /*3d40*/  ULEA UR4, UR4, UR5, 0x18 ;  /* 0x0000000504047291 */ /* 0x004fe4000f8ec0ff */
[----:B------:R-:W-:-:S07]  /*3d50*/  ULEA UR5, UR18, UR6, 0x3 ;  /* 0x0000000612057291 */ /* 0x000fce000f8e18ff */
[----:B------:R2:W-:Y:S02]  /*3d60*/  @P0 STS.U8 [UR4+0x1c], R0 ;  /* 0x00001c00ff000988 */ /* 0x0005e40008000004 */
[----:B------:R-:W3:Y:S02]  /*3d70*/  SYNCS.PHASECHK.TRANS64.TRYWAIT P0, [UR5], R2 ;  /* 0x00000002ff0075a7 */ /* 0x000ee40008001105 */
[----:B--23--:R-:W-:Y:S05]  /*3d80*/  @!P0 BRA `(.L_x_73) ;  /* 0x0000004800288947 */ /* 0x00cfea0003800000 */
.L_x_172:
[----:B------:R-:W-:-:S04]  /*3d90*/  UIADD3 UR7, UPT, UPT, UR18, 0x1, URZ ;  /* 0x0000000112077890 */ /* 0x000fc8000fffe0ff */
[----:B------:R-:W-:-:S04]  /*3da0*/  UISETP.NE.AND UP0, UPT, UR7, 0x4, UPT ;  /* 0x000000040700788c */ /* 0x000fc8000bf05270 */
[----:B-1----:R-:W-:Y:S02]  /*3db0*/  USEL UR8, URZ, 0x1, UP0 ;  /* 0x00000001ff087887 */ /* 0x002fe40008000000 */
[----:B------:R-:W-:-:S04]  /*3dc0*/  USEL UR7, UR7, URZ, UP0 ;  /* 0x000000ff07077287 */ /* 0x000fc80008000000 */
[----:B------:R-:W-:Y:S01]  /*3dd0*/  ULEA UR5, UR7, UR6, 0x3 ;  /* 0x0000000607057291 */ /* 0x000fe2000f8e18ff */
[----:B--2---:R-:W-:-:S04]  /*3de0*/  LOP3.LUT R2, R11, UR8, RZ, 0x3c, !PT ;  /* 0x000000080b027c12 */ /* 0x004fc8000f8e3cff */
[----:B------:R-:W-:-:S04]  /*3df0*/  SHF.L.U32 R3, R2, 0x1f, RZ ;  /* 0x0000001f02037819 */ /* 0x000fc800000006ff */
[----:B------:R-:W1:Y:S02]  /*3e00*/  SYNCS.PHASECHK.TRANS64.TRYWAIT P0, [UR5], R3 ;  /* 0x00000003ff0075a7 */ /* 0x000e640008001105 */
[----:B-1----:R-:W-:Y:S05]  /*3e10*/  @!P0 BRA `(.L_x_74) ;  /* 0x00000048001c8947 */ /* 0x002fea0003800000 */
.L_x_174:
        /* <DEDUP_REMOVED lines=9> */
.L_x_176:
[----:B------:R-:W-:-:S04]  /*3eb0*/  UIADD3 UR7, UPT, UPT, UR7, 0x1, URZ ;  /* 0x0000000107077890 */ /* 0x000fc8000fffe0ff */
[----:B------:R-:W-:-:S04]  /*3ec0*/  UISETP.NE.AND UP0, UPT, UR7, 0x4, UPT ;  /* 0x000000040700788c */ /* 0x000fc8000bf05270 */
[----:B------:R-:W-:Y:S02]  /*3ed0*/  USEL UR5, URZ, 0x1, UP0 ;  /* 0x00000001ff057887 */ /* 0x000fe40008000000 */
[----:B------:R-:W-:-:S04]  /*3ee0*/  USEL UR7, UR7, URZ, UP0 ;  /* 0x000000ff07077287 */ /* 0x000fc80008000000 */
[----:B------:R-:W-:Y:S01]  /*3ef0*/  ULEA UR7, UR7, UR6, 0x3 ;  /* 0x0000000607077291 */ /* 0x000fe2000f8e18ff */
[----:B------:R-:W-:-:S04]  /*3f00*/  LOP3.LUT R2, R2, UR5, RZ, 0x3c, !PT ;  /* 0x0000000502027c12 */ /* 0x000fc8000f8e3cff */
[----:B------:R-:W-:-:S04]  /*3f10*/  SHF.L.U32 R2, R2, 0x1f, RZ ;  /* 0x0000001f02027819 */ /* 0x000fc800000006ff */
[----:B------:R-:W2:Y:S02]  /*3f20*/  SYNCS.PHASECHK.TRANS64.TRYWAIT P0, [UR7], R2 ;  /* 0x00000002ff0075a7 */ /* 0x000ea40008001107 */
[----:B--2---:R-:W-:Y:S05]  /*3f30*/  @!P0 BRA `(.L_x_76) ;  /* 0x0000004800048947 */ /* 0x004fea0003800000 */
.L_x_178:
[----:B------:R-:W-:Y:S01]  /*3f40*/  NOP ;  /* 0x0000000000007918 */ /* 0x000fe20000000000 */
[----:B-1----:R-:W1:Y:S01]  /*3f50*/  LDS R0, [UR4+0x14] ;  /* 0x00001404ff007984 */ /* 0x002e620008000800 */
[----:B------:R-:W-:Y:S01]  /*3f60*/  ULOP3.LUT UR6, UR19, 0xffff, URZ, 0xc0, !UPT ;  /* 0x0000ffff13067892 */ /* 0x000fe2000f8ec0ff */
[----:B------:R-:W-:Y:S01]  /*3f70*/  UMOV UR8, 0xffff ;  /* 0x0000ffff00087882 */ /* 0x000fe20000000000 */
[----:B------:R-:W-:Y:S02]  /*3f80*/  UMOV UR5, 0x1 ;  /* 0x0000000100057882 */ /* 0x000fe40000000000 */
[----:B------:R-:W-:-:S04]  /*3f90*/  USHF.R.U32.HI UR6, URZ, 0x5, UR6 ;  /* 0x00000005ff067899 */ /* 0x000fc80008011606 */
[----:B------:R-:W-:Y:S02]  /*3fa0*/  USHF.L.U32 UR8, UR8, UR6, URZ ;  /* 0x0000000608087299 */ /* 0x000fe400080006ff */
[----:B------:R-:W-:-:S04]  /*3fb0*/  USHF.L.U32 UR5, UR5, UR6, URZ ;  /* 0x0000000605057299 */ /* 0x000fc800080006ff */
[----:B-1----:R-:W-:-:S04]  /*3fc0*/  LOP3.LUT R0, R0, UR8, RZ, 0xc0, !PT ;  /* 0x0000000800007c12 */ /* 0x002fc8000f8ec0ff */
[----:B------:R-:W-:-:S13]  /*3fd0*/  ISETP.NE.AND P0, PT, R0, UR8, PT ;  /* 0x0000000800007c0c */ /* 0x000fda000bf05270 */
[----:B------:R-:W-:Y:S05]  /*3fe0*/  @P0 BRA `(.L_x_77) ;  /* 0x0000000000580947 */ /* 0x000fea0003800000 */
[----:B------:R-:W1:Y:S02]  /*3ff0*/  LDS R0, [UR4+0x18] ;  /* 0x00001804ff007984 */ /* 0x000e640008000800 */
[----:B-1----:R-:W-:-:S04]  /*4000*/  LOP3.LUT R0, R0, UR5, RZ, 0xc0, !PT ;  /* 0x0000000500007c12 */ /* 0x002fc8000f8ec0ff */
[----:B------:R-:W-:-:S13]  /*4010*/  ISETP.NE.AND P0, PT, R0, UR5, PT ;  /* 0x0000000500007c0c */ /* 0x000fda000bf05270 */
[----:B------:R-:W-:Y:S05]  /*4020*/  @P0 BRA `(.L_x_78) ;  /* 0x00000000003c0947 */ /* 0x000fea0003800000 */
[----:B------:R-:W1:Y:S01]  /*4030*/  S2R R2, SR_LANEID ;  /* 0x0000000000027919 */ /* 0x000e620000000000 */
[----:B------:R-:W-:Y:S01]  /*4040*/  ULOP3.LUT UR8, URZ, UR8, URZ, 0x33, !UPT ;  /* 0x00000008ff087292 */ /* 0x000fe2000f8e33ff */
[----:B------:R-:W-:Y:S02]  /*4050*/  VOTEU.ANY UR7, UPT, PT ;  /* 0x0000000000077886 */ /* 0x000fe400038e0100 */
[----:B------:R-:W-:-:S03]  /*4060*/  UFLO.U32 UR7, UR7 ;  /* 0x00000007000772bd */ /* 0x000fc600080e0000 */
[----:B------:R-:W-:-:S04]  /*4070*/  IMAD.U32 R0, RZ, RZ, UR8 ;  /* 0x00000008ff007e24 */ /* 0x000fc8000f8e00ff */
[----:B------:R2:W3:Y:S02]  /*4080*/  REDUX UR6, R0 ;  /* 0x00000000000673c4 */ /* 0x0004e40000000000 */
[----:B------:R1:W-:Y:S02]  /*4090*/  UTCATOMSWS.AND URZ, UR8 ;  /* 0x0000000800ff79e3 */ /* 0x0003e40008000000 */
[----:B-1----:R-:W-:Y:S02]  /*40a0*/  ISETP.EQ.U32.AND P0, PT, R2, UR7, PT ;  /* 0x0000000702007c0c */ /* 0x002fe4000bf02070 */
[----:B--2---:R-:W-:Y:S02]  /*40b0*/  LOP3.LUT R0, RZ, UR5, RZ, 0x33, !PT ;  /* 0x00000005ff007c12 */ /* 0x004fe4000f8e33ff */
[----:B---3--:R-:W-:Y:S02]  /*40c0*/  MOV R2, UR6 ;  /* 0x0000000600027c02 */ /* 0x008fe40008000f00 */
[----:B------:R-:W1:Y:S07]  /*40d0*/  REDUX UR5, R0 ;  /* 0x00000000000573c4 */ /* 0x000e6e0000000000 */
[----:B------:R2:W-:Y:S01]  /*40e0*/  @P0 ATOMS.AND RZ, [UR4+0x14], R2 ;  /* 0x00001402ffff098c */ /* 0x0005e2000a800004 */
[----:B-1----:R-:W-:-:S05]  /*40f0*/  IMAD.U32 R0, RZ, RZ, UR5 ;  /* 0x00000005ff007e24 */ /* 0x002fca000f8e00ff */
[----:B------:R2:W-:Y:S01]  /*4100*/  @P0 ATOMS.AND RZ, [UR4+0x18], R0 ;  /* 0x00001800ffff098c */ /* 0x0005e2000a800004 */
[----:B------:R-:W-:Y:S05]  /*4110*/  BRA `(.L_x_79) ;  /* 0x0000000000147947 */ /* 0x000fea0003800000 */
.L_x_78:
[----:B------:R-:W-:Y:S02]  /*4120*/  MOV R2, 0x4140 ;  /* 0x0000414000027802 */ /* 0x000fe40000000f00 */
[----:B----45:R-:W-:Y:S05]  /*4130*/  CALL.REL.NOINC `($__internal_0_$__cuda_sm10x_tcgen05_guardrail_trap_col_being_dealloced_not_returned_by_alloc) ;  /* 0x0000004800787944 */ /* 0x030fea0003c00000 */
[----:B------:R-:W-:Y:S05]  /*4140*/  BRA `(.L_x_79) ;  /* 0x0000000000087947 */ /* 0x000fea0003800000 */
.L_x_77:
[----:B------:R-:W-:Y:S02]  /*4150*/  MOV R2, 0x4170 ;  /* 0x0000417000027802 */ /* 0x000fe40000000f00 */
[----:B----45:R-:W-:Y:S05]  /*4160*/  CALL.REL.NOINC `($__internal_2_$__cuda_sm10x_tcgen05_guardrail_trap_unallocated_columns_being_dealloced) ;  /* 0x0000004800847944 */ /* 0x030fea0003c00000 */
.L_x_79:
[----:B------:R-:W-:Y:S01]  /*4170*/  NOP ;  /* 0x0000000000007918 */ /* 0x000fe20000000000 */
[----:B------:R-:W-:Y:S05]  /*4180*/  EXIT ;  /* 0x000000000000794d */ /* 0x000fea0003800000 */
.L_x_61:
[----:B------:R-:W-:-:S09]  /*4190*/  UISETP.NE.OR UP2, UPT, UR8, 0x3, !UP2 ;  /* 0x000000030800788c */ /* 0x000fd2000d745670 */
[----:B------:R-:W-:Y:S05]  /*41a0*/  BRA.U UP2, `(.L_x_80) ;  /* 0x0000000d02b07547 */ /* 0x000fea000b800000 */
[----:B------:R-:W1:Y:S01]  /*41b0*/  LDC R0, c[0x0][0xb30] ;  /* 0x0002cc00ff007b82 */ /* 0x000e620000000800 */
[----:B------:R-:W2:Y:S01]  /*41c0*/  LDCU.64 UR8, c[0x0][0x888] ;  /* 0x00011100ff0877ac */ /* 0x000ea20008000a00 */
[----:B------:R-:W-:Y:S02]  /*41d0*/  HFMA2 R27, -RZ, RZ, 0, 0 ;  /* 0x00000000ff1b7431 */ /* 0x000fe400000001ff */
[----:B------:R-:W-:Y:S01]  /*41e0*/  IMAD.MOV.U32 R29, RZ, RZ, 0x1 ;  /* 0x00000001ff1d7424 */ /* 0x000fe200078e00ff */
[----:B------:R-:W-:Y:S01]  /*41f0*/  MOV R25, 0x2000 ;  /* 0x0000200000197802 */ /* 0x000fe20000000f00 */
[----:B------:R-:W4:Y:S01]  /*4200*/  LDCU.64 UR4, c[0x0][0x890] ;  /* 0x00011200ff0477ac */ /* 0x000f220008000a00 */
[----:B------:R-:W-:Y:S01]  /*4210*/  IMAD.MOV.U32 R28, RZ, RZ, RZ ;  /* 0x000000ffff1c7224 */ /* 0x000fe200078e00ff */
[----:B------:R-:W3:Y:S01]  /*4220*/  LDC R24, c[0x0][0x370] ;  /* 0x0000dc00ff187b82 */ /* 0x000ee20000000800 */
[----:B------:R-:W-:Y:S01]  /*4230*/  UMOV UR7, 0x400 ;  /* 0x0000040000077882 */ /* 0x000fe20000000000 */
[----:B------:R-:W-:-:S02]  /*4240*/  UPLOP3.LUT UP1, UPT, UPT, UPT, UPT, 0x40, 0x4 ;  /* 0x000000000004789c */ /* 0x000fc40003f2e870 */
[----:B------:R-:W-:Y:S01]  /*4250*/  ULEA UR7, UR37, UR7, 0x18 ;  /* 0x0000000725077291 */ /* 0x000fe2000f8ec0ff */
[----:B------:R-:W-:-:S03]  /*4260*/  UMOV UR13, URZ ;  /* 0x000000ff000d7c82 */ /* 0x000fc60008000000 */
[----:B------:R-:W3:Y:S01]  /*4270*/  LDC R3, c[0x0][0xb0c] ;  /* 0x0002c300ff037b82 */ /* 0x000ee20000000800 */
[----:B--2---:R-:W-:Y:S02]  /*4280*/  UISETP.NE.U32.AND UP3, UPT, UR8, URZ, UPT ;  /* 0x000000ff0800728c */ /* 0x004fe4000bf65070 */
[----:B----4-:R-:W-:-:S05]  /*4290*/  UISETP.NE.U32.AND UP4, UPT, UR4, URZ, UPT ;  /* 0x000000ff0400728c */ /* 0x010fca000bf85070 */
[----:B------:R-:W2:Y:S01]  /*42a0*/  LDC R18, c[0x0][0xb20] ;  /* 0x0002c800ff127b82 */ /* 0x000ea20000000800 */
[----:B-1----:R-:W-:Y:S01]  /*42b0*/  ISETP.NE.AND P1, PT, R0, 0x1, PT ;  /* 0x000000010000780c */ /* 0x002fe20003f25270 */
[----:B------:R-:W-:Y:S02]  /*42c0*/  UISETP.NE.AND.EX UP3, UPT, UR9, URZ, UPT, UP3 ;  /* 0x000000ff0900728c */ /* 0x000fe4000bf65330 */
[----:B------:R-:W-:-:S04]  /*42d0*/  UISETP.NE.AND.EX UP4, UPT, UR5, URZ, UPT, UP4 ;  /* 0x000000ff0500728c */ /* 0x000fc8000bf85340 */
[----:B------:R-:W1:Y:S08]  /*42e0*/  LDC.64 R30, c[0x0][0x348] ;  /* 0x0000d200ff1e7b82 */ /* 0x000e700000000a00 */
[----:B------:R-:W4:Y:S08]  /*42f0*/  LDC.64 R16, c[0x0][0xb10] ;  /* 0x0002c400ff107b82 */ /* 0x000f300000000a00 */
[----:B------:R-:W1:Y:S08]  /*4300*/  LDC.64 R6, c[0x0][0xb18] ;  /* 0x0002c600ff067b82 */ /* 0x000e700000000a00 */
[----:B------:R-:W1:Y:S08]  /*4310*/  LDC.64 R4, c[0x0][0xb28] ;  /* 0x0002ca00ff047b82 */ /* 0x000e700000000a00 */
[----:B--23--:R-:W1:Y:S02]  /*4320*/  LDC R19, c[0x0][0x374] ;  /* 0x0000dd00ff137b82 */ /* 0x00ce640000000800 */
.L_x_89:
[C---:B------:R-:W-:Y:S02]  /*4330*/  LEA R0, R28.reuse, UR7, 0x3 ;  /* 0x000000071c007c11 */ /* 0x040fe4000f8e18ff */
[----:B------:R-:W-:Y:S02]  /*4340*/  SHF.L.U32 R2, R27, 0x1f, RZ ;  /* 0x0000001f1b027819 */ /* 0x000fe400000006ff */
[----:B------:R-:W-:Y:S02]  /*4350*/  LEA R20, R28, UR7, 0x4 ;  /* 0x000000071c147c11 */ /* 0x000fe4000f8e20ff */
[----:B--2---:R-:W2:Y:S02]  /*4360*/  SYNCS.PHASECHK.TRANS64.TRYWAIT P0, [R0+URZ+0x140], R2 ;  /* 0x00014002000075a7 */ /* 0x004ea400080011ff */
[----:B--2---:R-:W-:Y:S05]  /*4370*/  @!P0 BRA `(.L_x_81) ;  /* 0x00000044000c8947 */ /* 0x004fea0003800000 */
.L_x_179:
[----:B------:R-:W-:Y:S01]  /*4380*/  ISETP.GE.AND P0, PT, R40, 0x1, PT ;  /* 0x000000012800780c */ /* 0x000fe20003f06270 */
[----:B------:R-:W3:Y:S01]  /*4390*/  LDS.128 R20, [R20+0x1d0] ;  /* 0x0001d00014147984 */ /* 0x000ee20000000c00 */
[----:B--2---:R-:W-:Y:S01]  /*43a0*/  VIADD R0, R0, 0x150 ;  /* 0x0000015000007836 */ /* 0x004fe20000000000 */
[----:B------:R-:W-:Y:S01]  /*43b0*/  @!PT LDS RZ, [RZ] ;  /* 0x00000000fffff984 */ /* 0x000fe20000000800 */
[----:B------:R-:W-:Y:S01]  /*43c0*/  @!PT LDS RZ, [RZ] ;  /* 0x00000000fffff984 */ /* 0x000fe20000000800 */
[----:B------:R-:W-:Y:S01]  /*43d0*/  @!PT LDS RZ, [RZ] ;  /* 0x00000000fffff984 */ /* 0x000fe20000000800 */
[----:B------:R-:W-:Y:S01]  /*43e0*/  @!PT LDS RZ, [RZ] ;  /* 0x00000000fffff984 */ /* 0x000fe20000000800 */
[----:B------:R2:W-:Y:S06]  /*43f0*/  MEMBAR.ALL.CTA ;  /* 0x0000000000007992 */ /* 0x0005ec0000008000 */
[----:B--2---:R-:W2:Y:S01]  /*4400*/  FENCE.VIEW.ASYNC.S ;  /* 0x00000000000073c6 */ /* 0x004ea20000000000 */
[----:B------:R-:W-:Y:S04]  /*4410*/  PRMT R0, RZ, 0x654, R0 ;  /* 0x00000654ff007816 */ /* 0x000fe80000000000 */
[----:B--2---:R2:W-:Y:S01]  /*4420*/  SYNCS.ARRIVE.TRANS64.RED.A1T0 RZ, [R0+URZ], RZ ;  /* 0x000000ff00ff79a7 */ /* 0x0045e200081004ff */
[----:B---3--:R-:W-:Y:S11]  /*4430*/  LOP3.LUT P3, RZ, R22, 0x1, RZ, 0xc0, !PT ;  /* 0x0000000116ff7812 */ /* 0x008ff6000786c0ff */
[----:B------:R-:W-:Y:S02]  /*4440*/  @!UPT UIADD3 URZ, UPT, UPT, URZ, URZ, URZ ;  /* 0x000000fffffff290 */ /* 0x000fe4000fffe0ff */
[----:B------:R-:W-:Y:S02]  /*4450*/  @P3 MOV R11, R20 ;  /* 0x00000014000b3202 */ /* 0x000fe40000000f00 */
[----:B------:R-:W-:Y:S01]  /*4460*/  @P3 LOP3.LUT R10, R21, 0xffff, RZ, 0xc0, !PT ;  /* 0x0000ffff150a3812 */ /* 0x000fe200078ec0ff */
[----:B--2---:R-:W-:Y:S06]  /*4470*/  @!P0 BRA `(.L_x_82) ;  /* 0x0000000000a48947 */ /* 0x004fec0003800000 */
[-C--:B-1----:R-:W-:Y:S01]  /*4480*/  IMAD.HI.U32 R0, R19, R7.reuse, RZ ;  /* 0x0000000713007227 */ /* 0x082fe200078e00ff */
[----:B------:R-:W-:Y:S02]  /*4490*/  ISETP.NE.AND P0, PT, R6, 0x1, PT ;  /* 0x000000010600780c */ /* 0x000fe40003f05270 */
[----:B------:R-:W-:Y:S01]  /*44a0*/  ISETP.NE.AND P2, PT, R40, 0x1, PT ;  /* 0x000000012800780c */ /* 0x000fe20003f45270 */
[----:B----4-:R-:W-:Y:S01]  /*44b0*/  IMAD.HI.U32 R9, R24, R16, RZ ;  /* 0x0000001018097227 */ /* 0x010fe200078e00ff */
[----:B------:R-:W-:Y:S02]  /*44c0*/  SHF.R.U32.HI R0, RZ, R18, R0 ;  /* 0x00000012ff007219 */ /* 0x000fe40000011600 */
[----:B------:R-:W-:Y:S01]  /*44d0*/  ISETP.NE.AND P4, PT, R3, 0x1, PT ;  /* 0x000000010300780c */ /* 0x000fe20003f85270 */
[----:B------:R-:W-:Y:S01]  /*44e0*/  IMAD.HI.U32 R13, R10, R7, RZ ;  /* 0x000000070a0d7227 */ /* 0x000fe200078e00ff */
[----:B------:R-:W-:Y:S02]  /*44f0*/  SHF.R.U32.HI R9, RZ, R17, R9 ;  /* 0x00000011ff097219 */ /* 0x000fe40000011609 */
[----:B------:R-:W-:Y:S01]  /*4500*/  SEL R0, R19, R0, !P0 ;  /* 0x0000000013007207 */ /* 0x000fe20004000000 */
[----:B------:R-:W-:Y:S01]  /*4510*/  IMAD.HI.U32 R12, R11, R16, RZ ;  /* 0x000000100b0c7227 */ /* 0x000fe200078e00ff */
[----:B------:R-:W-:Y:S03]  /*4520*/  SEL R9, R24, R9, !P4 ;  /* 0x0000000918097207 */ /* 0x000fe60006000000 */
[-C--:B------:R-:W-:Y:S01]  /*4530*/  IMAD.HI.U32 R8, R0, R4.reuse, RZ ;  /* 0x0000000400087227 */ /* 0x080fe200078e00ff */
[----:B------:R-:W-:Y:S03]  /*4540*/  SHF.R.U32.HI R12, RZ, R17, R12 ;  /* 0x00000011ff0c7219 */ /* 0x000fe6000001160c */
[----:B------:R-:W-:Y:S01]  /*4550*/  IMAD.HI.U32 R2, R9, R4, RZ ;  /* 0x0000000409027227 */ /* 0x000fe200078e00ff */
[-C--:B------:R-:W-:Y:S02]  /*4560*/  @P2 SHF.R.U32.HI R0, RZ, R5.reuse, R8 ;  /* 0x00000005ff002219 */ /* 0x080fe40000011608 */
[----:B------:R-:W-:Y:S02]  /*4570*/  SHF.R.U32.HI R8, RZ, R18, R13 ;  /* 0x00000012ff087219 */ /* 0x000fe4000001160d */
[----:B------:R-:W-:Y:S01]  /*4580*/  @P2 SHF.R.U32.HI R9, RZ, R5, R2 ;  /* 0x00000005ff092219 */ /* 0x000fe20000011602 */
[----:B------:R-:W-:Y:S01]  /*4590*/  IMAD R0, R40, R0, RZ ;  /* 0x0000000028007224 */ /* 0x000fe200078e02ff */
[----:B------:R-:W-:Y:S02]  /*45a0*/  SEL R8, R10, R8, !P0 ;  /* 0x000000080a087207 */ /* 0x000fe40004000000 */
[----:B------:R-:W-:Y:S01]  /*45b0*/  SEL R2, R11, R12, !P4 ;  /* 0x0000000c0b027207 */ /* 0x000fe20006000000 */
[----:B------:R-:W-:Y:S01]  /*45c0*/  IMAD R12, R40, R9, RZ ;  /* 0x00000009280c7224 */ /* 0x000fe200078e02ff */
[C---:B------:R-:W-:Y:S01]  /*45d0*/  ISETP.GE.AND P0, PT, R8.reuse, R0, PT ;  /* 0x000000000800720c */ /* 0x040fe20003f06270 */
[----:B------:R-:W-:Y:S03]  /*45e0*/  IMAD.HI.U32 R0, R8, R4, RZ ;  /* 0x0000000408007227 */ /* 0x000fe600078e00ff */
[----:B------:R-:W-:Y:S02]  /*45f0*/  ISETP.GE.OR P0, PT, R2, R12, P0 ;  /* 0x0000000c0200720c */ /* 0x000fe40000706670 */
[-C--:B------:R-:W-:Y:S04]  /*4600*/  SHF.R.U32.HI R0, RZ, R5.reuse, R0 ;  /* 0x00000005ff007219 */ /* 0x080fe80000011600 */
[----:B------:R-:W-:Y:S05]  /*4610*/  SEL R13, R8, R0, !P2 ;  /* 0x00000000080d7207 */ /* 0x000fea0005000000 */
[----:B------:R-:W-:Y:S02]  /*4620*/  IMAD.MOV R12, RZ, RZ, -R13 ;  /* 0x000000ffff0c7224 */ /* 0x000fe400078e0a0d */
[----:B------:R-:W-:Y:S04]  /*4630*/  @!P0 IMAD.HI.U32 R0, R2, R4, RZ ;  /* 0x0000000402008227 */ /* 0x000fe800078e00ff */
[----:B------:R-:W-:Y:S01]  /*4640*/  IMAD R12, R40, R12, R8 ;  /* 0x0000000c280c7224 */ /* 0x000fe200078e0208 */
[----:B------:R-:W-:Y:S04]  /*4650*/  @!P0 SHF.R.U32.HI R0, RZ, R5, R0 ;  /* 0x00000005ff008219 */ /* 0x000fe80000011600 */
[----:B------:R-:W-:Y:S04]  /*4660*/  @!P0 SEL R0, R2, R0, !P2 ;  /* 0x0000000002008207 */ /* 0x000fe80005000000 */
[----:B------:R-:W-:Y:S01]  /*4670*/  @!P0 IADD3 R13, PT, PT, R13, -R0, RZ ;  /* 0x800000000d0d8210 */ /* 0x000fe20007ffe0ff */
[----:B------:R-:W-:Y:S01]  /*4680*/  @!P0 IMAD R0, R9, R12, R0 ;  /* 0x0000000c09008224 */ /* 0x000fe200078e0200 */
[----:B------:R-:W-:Y:S01]  /*4690*/  IADD3 R9, PT, PT, -R8, RZ, RZ ;  /* 0x000000ff08097210 */ /* 0x000fe20007ffe1ff */
[--C-:B------:R-:W-:Y:S02]  /*46a0*/  IMAD.MOV R12, RZ, RZ, -R2.reuse ;  /* 0x000000ffff0c7224 */ /* 0x100fe400078e0a02 */
[----:B------:R-:W-:Y:S02]  /*46b0*/  @!P0 IMAD R8, R13, R40, R2 ;  /* 0x000000280d088224 */ /* 0x000fe400078e0202 */
[----:B------:R-:W-:Y:S02]  /*46c0*/  @!P0 IMAD.MOV.U32 R2, RZ, RZ, R0 ;  /* 0x000000ffff028224 */ /* 0x000fe400078e0000 */
[----:B------:R-:W-:Y:S02]  /*46d0*/  IMAD R11, R3, R12, R11 ;  /* 0x0000000c030b7224 */ /* 0x000fe400078e020b */
[----:B------:R-:W-:Y:S02]  /*46e0*/  IMAD R10, R6, R9, R10 ;  /* 0x00000009060a7224 */ /* 0x000fe400078e020a */
[----:B------:R-:W-:Y:S02]  /*46f0*/  IMAD R11, R2, R3, R11 ;  /* 0x00000003020b7224 */ /* 0x000fe400078e020b */
[----:B------:R-:W-:Y:S02]  /*4700*/  IMAD R10, R8, R6, R10 ;  /* 0x00000006080a7224 */ /* 0x000fe400078e020a */
.L_x_82:
[----:B------:R-:W-:Y:S05]  /*4710*/  BRA.U UP1, `(.L_x_83) ;  /* 0x0000000101107547 */ /* 0x000fea000b800000 */
[----:B------:R-:W-:Y:S04]  /*4720*/  MOV R2, UR6 ;  /* 0x0000000600027c02 */ /* 0x000fe80008000f00 */
[----:B------:R-:W-:Y:S04]  /*4730*/  SHF.L.U32 R2, R2, 0x1f, RZ ;  /* 0x0000001f02027819 */ /* 0x000fe800000006ff */
[----:B------:R-:W2:Y:S02]  /*4740*/  SYNCS.PHASECHK.TRANS64.TRYWAIT P0, [UR7+0x138], R2 ;  /* 0x00013802ff0075a7 */ /* 0x000ea40008001107 */
[----:B--2---:R-:W-:Y:S05]  /*4750*/  @!P0 BRA `(.L_x_84) ;  /* 0x0000004000288947 */ /* 0x004fea0003800000 */
.L_x_83:
[----:B------:R-:W-:Y:S02]  /*4760*/  R2UR UR11, R15 ;  /* 0x000000000f0b72ca */ /* 0x000fe400000e0000 */
[----:B------:R-:W-:Y:S02]  /*4770*/  R2UR UR10, R14 ;  /* 0x000000000e0a72ca */ /* 0x000fe400000e0000 */
[----:B------:R-:W-:Y:S04]  /*4780*/  ISETP.NE.U32.AND P2, PT, RZ, UR4, PT ;  /* 0x00000004ff007c0c */ /* 0x000fe8000bf45070 */
[----:B------:R-:W-:Y:S05]  /*4790*/  ISETP.NE.AND.EX P2, PT, RZ, UR5, PT, P2 ;  /* 0x00000005ff007c0c */ /* 0x000fea000bf45320 */
[----:B------:R-:W-:Y:S02]  /*47a0*/  USHF.L.U32 UR11, UR11, 0x7, URZ ;  /* 0x000000070b0b7899 */ /* 0x000fe400080006ff */
[----:B------:R-:W-:Y:S01]  /*47b0*/  USHF.L.U32 UR10, UR10, 0x6, URZ ;  /* 0x000000060a0a7899 */ /* 0x000fe200080006ff */
[----:B------:R-:W-:Y:S11]  /*47c0*/  BRA.U !UP4, `(.L_x_85) ;  /* 0x000000010c347547 */ /* 0x000ff6000b800000 */
[----:B------:R-:W-:Y:S01]  /*47d0*/  UPLOP3.LUT UP0, UPT, UPT, UPT, UP3, 0x80, 0x8 ;  /* 0x000000000008789c */ /* 0x000fe20003f0f030 */
[----:B--2---:R-:W-:Y:S02]  /*47e0*/  HFMA2 R0, -RZ, RZ, 0, 5.9604644775390625e-08 ;  /* 0x00000001ff007431 */ /* 0x004fe400000001ff */
[----:B------:R-:W-:Y:S03]  /*47f0*/  IMAD.MOV.U32 R88, RZ, RZ, 0x1 ;  /* 0x00000001ff587424 */ /* 0x000fe600078e00ff */
[----:B------:R-:W-:Y:S05]  /*4800*/  PLOP3.LUT P0, PT, PT, PT, UP0, 0x80, 0x8 ;  /* 0x000000000008781c */ /* 0x000fea0003f0f008 */
[----:B------:R-:W2:Y:S01]  /*4810*/  @UP0 LDCU.64 UR14, c[0x0][0x888] ;  /* 0x00011100ff0e07ac */ /* 0x000ea20008000a00 */
[----:B------:R-:W-:Y:S07]  /*4820*/  @UP0 UIMAD UR8, UR36, UR4, URZ ;  /* 0x00000004240802a4 */ /* 0x000fee000f8e02ff */
[----:B------:R-:W-:Y:S01]  /*4830*/  @!P0 PRMT R88, R0, 0x7610, R88 ;  /* 0x0000761000588816 */ /* 0x000fe20000000058 */
[----:B--2---:R-:W-:Y:S03]  /*4840*/  @UP0 UIMAD.WIDE UR14, UR8, 0x4, UR14 ;  /* 0x00000004080e08a5 */ /* 0x004fe6000f8e020e */
[----:B------:R-:W2:Y:S03]  /*4850*/  @!UP0 LDCU UR8, c[0x0][0x880] ;  /* 0x00011000ff0887ac */ /* 0x000ea60008000800 */
[----:B------:R-:W-:Y:S01]  /*4860*/  IMAD.U32 R8, RZ, RZ, UR14 ;  /* 0x0000000eff087e24 */ /* 0x000fe2000f8e00ff */
[----:B------:R-:W-:Y:S05]  /*4870*/  MOV R9, UR15 ;  /* 0x0000000f00097c02 */ /* 0x000fea0008000f00 */
[----:B-----5:R3:W5:Y:S02]  /*4880*/  @P0 LDG.E R49, desc[UR46][R8.64] ;  /* 0x0000002e08310981 */ /* 0x020764000c1e1900 */
[----:B--23--:R-:W-:Y:S07]  /*4890*/  @!P0 IMAD.U32 R49, RZ, RZ, UR8 ;  /* 0x00000008ff318e24 */ /* 0x00cfee000f8e00ff */
.L_x_85:
[----:B-----5:R-:W-:Y:S01]  /*48a0*/  @!P2 FSETP.EQ.AND P0, PT, R49, RZ, PT ;  /* 0x000000ff3100a20b */ /* 0x020fe20003f02000 */
[----:B------:R-:W-:Y:S01]  /*48b0*/  @!UPT UIADD3 URZ, UPT, UPT, URZ, URZ, URZ ;  /* 0x000000fffffff290 */ /* 0x000fe2000fffe0ff */
[----:B------:R-:W-:Y:S11]  /*48c0*/  @!P2 BRA `(.L_x_86) ;  /* 0x000000000014a947 */ /* 0x000ff60003800000 */
[----:B------:R-:W-:Y:S02]  /*48d0*/  LOP3.LUT P2, RZ, R88, 0xff, RZ, 0xc0, !PT ;  /* 0x000000ff58ff7812 */ /* 0x000fe4000784c0ff */
[----:B------:R-:W-:Y:S04]  /*48e0*/  PLOP3.LUT P0, PT, PT, PT, UP0, 0x80, 0x8 ;  /* 0x000000000008781c */ /* 0x000fe80003f0f008 */
[----:B------:R-:W-:Y:S07]  /*48f0*/  PLOP3.LUT P0, PT, P0, PT, PT, 0x8, 0x80 ;  /* 0x000000000080781c */ /* 0x000fee000070e170 */
[----:B------:R-:W-:Y:S11]  /*4900*/  @P2 FSETP.EQ.AND P0, PT, R49, RZ, PT ;  /* 0x000000ff3100220b */ /* 0x000ff60003f02000 */
[----:B------:R-:W-:Y:S02]  /*4910*/  @!UPT UIADD3 URZ, UPT, UPT, URZ, URZ, URZ ;  /* 0x000000fffffff290 */ /* 0x000fe4000fffe0ff */
.L_x_86:
[----:B------:R-:W-:Y:S01]  /*4920*/  ULEA UR15, UR13, UR7, 0x3 ;  /* 0x000000070d0f7291 */ /* 0x000fe2000f8e18ff */
[----:B------:R-:W-:Y:S02]  /*4930*/  SHF.L.U32 R9, R29, 0x1f, RZ ;  /* 0x0000001f1d097819 */ /* 0x000fe400000006ff */
[----:B------:R-:W-:Y:S04]  /*4940*/  ELECT P4, URZ, PT ;  /* 0x0000000000ff782f */ /* 0x000fe80003880000 */
[----:B------:R-:W-:Y:S02]  /*4950*/  PLOP3.LUT P4, PT, P0, P4, PT, 0xf2, 0x2f ;  /* 0x00000000002f781c */ /* 0x000fe40000789e72 */
[----:B------:R-:W3:Y:S11]  /*4960*/  SYNCS.PHASECHK.TRANS64.TRYWAIT P2, [UR15+0x118], R9 ;  /* 0x00011809ff0075a7 */ /* 0x000ef6000804110f */
[----:B-1----:R-:W-:Y:S05]  /*4970*/  @!P4 IADD3 R8, P0, PT, R30, 0x580, RZ ;  /* 0x000005801e08c810 */ /* 0x002fea0007f1e0ff */
[----:B--2---:R-:W-:Y:S01]  /*4980*/  @!P4 IMAD.X R2, RZ, RZ, R31, P0 ;  /* 0x000000ffff02c224 */ /* 0x004fe200000e061f */
[----:B---3--:R-:W-:Y:S07]  /*4990*/  @!P2 BRA `(.L_x_87) ;  /* 0x0000003c00b0a947 */ /* 0x008fee0003800000 */
.L_x_182:
[----:B------:R-:W2:Y:S01]  /*49a0*/  LDC.64 R12, c[0x0][0xb18] ;  /* 0x0002c600ff0c7b82 */ /* 0x000ea20000000a00 */
[----:B------:R-:W-:Y:S01]  /*49b0*/  @!P4 R2UR UR8, R2 ;  /* 0x000000000208c2ca */ /* 0x000fe200000e0000 */
[----:B------:R-:W-:Y:S01]  /*49c0*/  VOTEU.ALL UP2, P4 ;  /* 0x0000000000ff7886 */ /* 0x000fe20002040000 */
[----:B------:R-:W-:Y:S01]  /*49d0*/  @!P4 R2UR UR9, R8 ;  /* 0x000000000809c2ca */ /* 0x000fe200000e0000 */
[----:B------:R-:W-:Y:S01]  /*49e0*/  VOTEU.ALL UP1, P4 ;  /* 0x0000000000ff7886 */ /* 0x000fe20002020000 */
[----:B-1----:R-:W-:Y:S03]  /*49f0*/  @!P4 IMAD.MOV.U32 R0, RZ, RZ, 0x2000 ;  /* 0x00002000ff00c424 */ /* 0x002fe600078e00ff */
[----:B------:R-:W1:Y:S01]  /*4a00*/  @!P1 LDC R2, c[0x0][0xb0c] ;  /* 0x0002c300ff029b82 */ /* 0x000e620000000800 */
[----:B------:R-:W-:Y:S01]  /*4a10*/  UMOV UR20, 0x0 ;  /* 0x0000000000147882 */ /* 0x000fe20000000000 */
[----:B------:R-:W-:Y:S01]  /*4a20*/  UMOV UR21, 0x10000000 ;  /* 0x1000000000157882 */ /* 0x000fe20000000000 */
[----:B------:R-:W-:Y:S01]  /*4a30*/  UMOV UR12, UR36 ;  /* 0x00000024000c7c82 */ /* 0x000fe20008000000 */
[----:B------:R-:W-:Y:S01]  /*4a40*/  UIADD3 UR14, UPT, UPT, UR13, 0x1, URZ ;  /* 0x000000010d0e7890 */ /* 0x000fe2000fffe0ff */
[----:B------:R-:W-:Y:S01]  /*4a50*/  @P3 SHF.R.U32.HI R26, RZ, 0x10, R21 ;  /* 0x00000010ff1a3819 */ /* 0x000fe20000011615 */
[----:B------:R-:W-:Y:S02]  /*4a60*/  VIADD R28, R28, 0x1 ;  /* 0x000000011c1c7836 */ /* 0x000fe40000000000 */
[----:B------:R-:W-:Y:S01]  /*4a70*/  IMAD.U32 R9, RZ, RZ, UR8 ;  /* 0x00000008ff097e24 */ /* 0x000fe2000f8e00ff */
[----:B------:R-:W-:Y:S01]  /*4a80*/  @!UP2 ULEA UR8, UR13, UR7, 0xd ;  /* 0x000000070d08a291 */ /* 0x000fe2000f8e68ff */
[----:B------:R-:W-:Y:S01]  /*4a90*/  IMAD.U32 R8, RZ, RZ, UR9 ;  /* 0x00000009ff087e24 */ /* 0x000fe2000f8e00ff */
[----:B------:R-:W-:Y:S02]  /*4aa0*/  UIADD3 UR9, UPT, UPT, UR15, 0x100, URZ ;  /* 0x000001000f097890 */ /* 0x000fe4000fffe0ff */
[----:B------:R-:W-:Y:S01]  /*4ab0*/  @!P4 R2UR UR19, R9 ;  /* 0x000000000913c2ca */ /* 0x000fe200000e0000 */
[----:B------:R-:W-:Y:S01]  /*4ac0*/  @!UP2 UIADD3 UR8, UPT, UPT, UR8, 0x200, URZ ;  /* 0x000002000808a890 */ /* 0x000fe2000fffe0ff */
[----:B------:R-:W-:Y:S01]  /*4ad0*/  @!P4 R2UR UR18, R8 ;  /* 0x000000000812c2ca */ /* 0x000fe200000e0000 */
[----:B------:R-:W-:Y:S01]  /*4ae0*/  UISETP.NE.AND UP5, UPT, UR14, 0x3, UPT ;  /* 0x000000030e00788c */ /* 0x000fe2000bfa5270 */
[----:B------:R-:W3:Y:S01]  /*4af0*/  LDC.64 R8, c[0x0][0xb10] ;  /* 0x0002c400ff087b82 */ /* 0x000ee20000000a00 */
[----:B------:R-:W-:Y:S02]  /*4b00*/  UPRMT UR16, UR37, 0x654, UR9 ;  /* 0x0000065425107896 */ /* 0x000fe40008000009 */
[----:B------:R-:W-:Y:S02]  /*4b10*/  USEL UR17, URZ, 0x1, UP5 ;  /* 0x00000001ff117887 */ /* 0x000fe4000a800000 */
[----:B------:R-:W-:Y:S04]  /*4b20*/  USEL UR14, UR14, URZ, UP5 ;  /* 0x000000ff0e0e7287 */ /* 0x000fe8000a800000 */
[----:B------:R-:W-:Y:S01]  /*4b30*/  ULEA UR13, UR14, UR7, 0x3 ;  /* 0x000000070e0d7291 */ /* 0x000fe2000f8e18ff */
[----:B------:R-:W-:Y:S01]  /*4b40*/  LOP3.LUT R29, R29, UR17, RZ, 0x3c, !PT ;  /* 0x000000111d1d7c12 */ /* 0x000fe2000f8e3cff */
[----:B------:R1:W-:Y:S01]  /*4b50*/  @!UP1 UTMALDG.3D [UR8], [UR18], desc[UR20] ;  /* 0x00001408120095b4 */ /* 0x0003e20008011000 */
[----:B------:R5:W-:Y:S02]  /*4b60*/  @!P4 SYNCS.ARRIVE.TRANS64.RED.A0TR RZ, [UR15+0x100], R0 ;  /* 0x00010000ffffc9a7 */ /* 0x000be4000830040f */
[----:B------:R-:W-:Y:S01]  /*4b70*/  SHF.L.U32 R14, R29, 0x1f, RZ ;  /* 0x0000001f1d0e7819 */ /* 0x000fe200000006ff */
[C---:B---3--:R-:W-:Y:S01]  /*4b80*/  @!P1 IMAD.HI.U32 R8, R11.reuse, R8, RZ ;  /* 0x000000080b089227 */ /* 0x048fe200078e00ff */
[----:B--2---:R-:W-:Y:S02]  /*4b90*/  @!P1 ISETP.NE.AND P0, PT, R12, 0x1, PT ;  /* 0x000000010c00980c */ /* 0x004fe40003f05270 */
[----:B-1----:R-:W-:Y:S01]  /*4ba0*/  @!P1 ISETP.NE.AND P2, PT, R2, 0x1, PT ;  /* 0x000000010200980c */ /* 0x002fe20003f45270 */
[----:B------:R-:W-:Y:S01]  /*4bb0*/  SYNCS.ARRIVE.TRANS64.RED.A1T0 RZ, [UR16], RZ ;  /* 0x000000ffffff79a7 */ /* 0x000fe20008100410 */
[C---:B------:R-:W-:Y:S01]  /*4bc0*/  @!P1 IMAD.HI.U32 R13, R10.reuse, R13, RZ ;  /* 0x0000000d0a0d9227 */ /* 0x040fe200078e00ff */
[----:B------:R-:W-:Y:S04]  /*4bd0*/  @!P1 SHF.R.U32.HI R8, RZ, R9, R8 ;  /* 0x00000009ff089219 */ /* 0x000fe80000011608 */
[----:B------:R-:W-:Y:S01]  /*4be0*/  @!P1 SEL R8, R11, R8, !P2 ;  /* 0x000000080b089207 */ /* 0x000fe20005000000 */
[----:B------:R-:W1:Y:S01]  /*4bf0*/  SYNCS.PHASECHK.TRANS64.TRYWAIT P5, [UR13+0x118], R14 ;  /* 0x0001180eff0075a7 */ /* 0x000e6200080a110d */
[----:B-----5:R-:W2:Y:S02]  /*4c00*/  @!P1 LDC R0, c[0x0][0xb20] ;  /* 0x0002c800ff009b82 */ /* 0x020ea40000000800 */
[----:B--2---:R-:W-:Y:S04]  /*4c10*/  @!P1 SHF.R.U32.HI R0, RZ, R0, R13 ;  /* 0x00000000ff009219 */ /* 0x004fe8000001160d */
[----:B------:R-:W-:Y:S05]  /*4c20*/  @!P1 SEL R9, R10, R0, !P0 ;  /* 0x000000000a099207 */ /* 0x000fea0004000000 */
[----:B------:R-:W-:Y:S02]  /*4c30*/  @!P1 IMAD.IADD R0, R9, 0x1, -R8 ;  /* 0x0000000109009824 */ /* 0x000fe400078e0a08 */
[----:B------:R-:W-:Y:S02]  /*4c40*/  @!P1 IMAD.IADD R8, R8, 0x1, -R9 ;  /* 0x0000000108089824 */ /* 0x000fe400078e0a09 */
[----:B------:R-:W-:Y:S02]  /*4c50*/  @!P1 IMAD R11, R0, R2, R11 ;  /* 0x00000002000b9224 */ /* 0x000fe400078e020b */
[----:B------:R-:W-:Y:S01]  /*4c60*/  @!P1 IMAD R10, R8, R12, R10 ;  /* 0x0000000c080a9224 */ /* 0x000fe200078e020a */
[----:B-1----:R-:W-:Y:S06]  /*4c70*/  @!P5 BRA `(.L_x_88) ;  /* 0x0000003c0010d947 */ /* 0x002fec0003800000 */
.L_x_184:
[----:B------:R-:W-:Y:S01]  /*4c80*/  @!P4 IADD3 R2, P0, PT, R30, 0x580, RZ ;  /* 0x000005801e02c810 */ /* 0x000fe20007f1e0ff */
[----:B------:R-:W-:Y:S01]  /*4c90*/  UMOV UR18, 0x0 ;  /* 0x0000000000127882 */ /* 0x000fe20000000000 */
[----:B------:R-:W-:Y:S01]  /*4ca0*/  UMOV UR19, 0x10000000 ;  /* 0x1000000000137882 */ /* 0x000fe20000000000 */
[----:B------:R-:W-:Y:S01]  /*4cb0*/  VOTEU.ALL UP1, P4 ;  /* 0x0000000000ff7886 */ /* 0x000fe20002020000 */
[----:B------:R-:W-:Y:S01]  /*4cc0*/  @!P4 R2UR UR9, R2 ;  /* 0x000000000209c2ca */ /* 0x000fe200000e0000 */
[----:B-1----:R-:W-:Y:S01]  /*4cd0*/  @!P4 IMAD.X R0, RZ, RZ, R31, P0 ;  /* 0x000000ffff00c224 */ /* 0x002fe200000e061f */
[----:B------:R-:W-:Y:S01]  /*4ce0*/  UMOV UR12, UR36 ;  /* 0x00000024000c7c82 */ /* 0x000fe20008000000 */
[----:B------:R-:W-:Y:S01]  /*4cf0*/  @P3 R2UR UR36, R26 ;  /* 0x000000001a2432ca */ /* 0x000fe200000e0000 */
[----:B------:R-:W-:Y:S01]  /*4d00*/  @!UP1 ULEA UR15, UR14, UR7, 0xd ;  /* 0x000000070e0f9291 */ /* 0x000fe2000f8e68ff */
[----:B------:R-:W-:Y:S01]  /*4d10*/  ISETP.NE.AND P0, PT, R28, 0x2, PT ;  /* 0x000000021c00780c */ /* 0x000fe20003f05270 */
[----:B------:R-:W-:Y:S01]  /*4d20*/  @!UP1 UIADD3 UR10, UPT, UPT, UR10, 0x20, URZ ;  /* 0x000000200a0a9890 */ /* 0x000fe2000fffe0ff */
[----:B------:R-:W-:Y:S01]  /*4d30*/  @!P4 R2UR UR8, R0 ;  /* 0x000000000008c2ca */ /* 0x000fe200000e0000 */
[----:B------:R-:W-:Y:S01]  /*4d40*/  IMAD.IADD R14, R10, 0x1, R86 ;  /* 0x000000010a0e7824 */ /* 0x000fe200078e0256 */
[----:B------:R-:W-:Y:S01]  /*4d50*/  SEL R0, RZ, 0x1, P0 ;  /* 0x00000001ff007807 */ /* 0x000fe20000000000 */
[----:B------:R-:W-:Y:S01]  /*4d60*/  IMAD.IADD R15, R11, 0x1, R87 ;  /* 0x000000010b0f7824 */ /* 0x000fe200078e0257 */
[----:B------:R-:W-:Y:S02]  /*4d70*/  SEL R28, R28, RZ, P0 ;  /* 0x000000ff1c1c7207 */ /* 0x000fe40000000000 */
[----:B------:R-:W-:Y:S01]  /*4d80*/  IMAD.U32 R8, RZ, RZ, UR9 ;  /* 0x00000009ff087e24 */ /* 0x000fe2000f8e00ff */
[----:B------:R-:W-:Y:S01]  /*4d90*/  UIADD3 UR9, UPT, UPT, UR13, 0x100, URZ ;  /* 0x000001000d097890 */ /* 0x000fe2000fffe0ff */
[----:B------:R-:W-:Y:S03]  /*4da0*/  LOP3.LUT R27, R27, R0, RZ, 0x3c, !PT ;  /* 0x000000001b1b7212 */ /* 0x000fe600078e3cff */
[----:B------:R-:W-:Y:S02]  /*4db0*/  @!P4 R2UR UR16, R8 ;  /* 0x000000000810c2ca */ /* 0x000fe400000e0000 */
[----:B------:R-:W-:Y:S01]  /*4dc0*/  IMAD.U32 R9, RZ, RZ, UR8 ;  /* 0x00000008ff097e24 */ /* 0x000fe2000f8e00ff */
[----:B------:R-:W-:Y:S01]  /*4dd0*/  @!UP1 UIADD3 UR8, UPT, UPT, UR15, 0x200, URZ ;  /* 0x000002000f089890 */ /* 0x000fe2000fffe0ff */
[----:B------:R-:W-:Y:S01]  /*4de0*/  VOTEU.ALL UP1, P4 ;  /* 0x0000000000ff7886 */ /* 0x000fe20002020000 */
[----:B------:R-:W-:Y:S02]  /*4df0*/  UPRMT UR15, UR37, 0x654, UR9 ;  /* 0x00000654250f7896 */ /* 0x000fe40008000009 */
[----:B------:R-:W-:Y:S11]  /*4e00*/  @!P4 R2UR UR17, R9 ;  /* 0x000000000911c2ca */ /* 0x000ff600000e0000 */
[----:B------:R-:W-:Y:S02]  /*4e10*/  @!UPT UIADD3 URZ, UPT, UPT, URZ, URZ, URZ ;  /* 0x000000fffffff290 */ /* 0x000fe4000fffe0ff */
[----:B------:R2:W-:Y:S01]  /*4e20*/  @!UP1 UTMALDG.3D [UR8], [UR16], desc[UR18] ;  /* 0x00001208100095b4 */ /* 0x0005e20008011000 */
[----:B------:R2:W-:Y:S01]  /*4e30*/  @!P4 SYNCS.ARRIVE.TRANS64.RED.A0TR RZ, [UR13+0x100], R25 ;  /* 0x00010019ffffc9a7 */ /* 0x0005e2000830040d */
[----:B------:R-:W-:Y:S04]  /*4e40*/  UIADD3 UR13, UPT, UPT, UR14, 0x1, URZ ;  /* 0x000000010e0d7890 */ /* 0x000fe8000fffe0ff */
[----:B------:R-:W-:Y:S04]  /*4e50*/  UISETP.NE.AND UP1, UPT, UR13, 0x3, UPT ;  /* 0x000000030d00788c */ /* 0x000fe8000bf25270 */
[----:B------:R-:W-:Y:S02]  /*4e60*/  USEL UR14, URZ, 0x1, UP1 ;  /* 0x00000001ff0e7887 */ /* 0x000fe40008800000 */
[----:B------:R-:W-:Y:S02]  /*4e70*/  USEL UR13, UR13, URZ, UP1 ;  /* 0x000000ff0d0d7287 */ /* 0x000fe40008800000 */
[----:B------:R-:W-:Y:S02]  /*4e80*/  UPLOP3.LUT UP1, UPT, UPT, UPT, UPT, 0x80, 0x8 ;  /* 0x000000000008789c */ /* 0x000fe40003f2f070 */
[----:B------:R-:W-:Y:S01]  /*4e90*/  LOP3.LUT R29, R29, UR14, RZ, 0x3c, !PT ;  /* 0x0000000e1d1d7c12 */ /* 0x000fe2000f8e3cff */
[----:B------:R-:W-:Y:S01]  /*4ea0*/  SYNCS.ARRIVE.TRANS64.RED.A1T0 RZ, [UR15], RZ ;  /* 0x000000ffffff79a7 */ /* 0x000fe2000810040f */
[----:B------:R-:W-:Y:S07]  /*4eb0*/  @P3 BRA `(.L_x_89) ;  /* 0xfffffff4001c3947 */ /* 0x000fee000383ffff */
[----:B------:R-:W-:Y:S01]  /*4ec0*/  UIADD3 UR7, UPT, UPT, UR7, 0x118, URZ ;  /* 0x0000011807077890 */ /* 0x000fe2000fffe0ff */
[----:B------:R-:W-:-:S03]  /*4ed0*/  SHF.L.U32 R2, R29, 0x1f, RZ ;  /* 0x0000001f1d027819 */ /* 0x000fc600000006ff */
[----:B------:R-:W-:-:S09]  /*4ee0*/  ULEA UR4, UR13, UR7, 0x3 ;  /* 0x000000070d047291 */ /* 0x000fd2000f8e18ff */
[----:B------:R-:W1:Y:S02]  /*4ef0*/  SYNCS.PHASECHK.TRANS64.TRYWAIT P0, [UR4], R2 ;  /* 0x00000002ff0075a7 */ /* 0x000e640008001104 */
[----:B-1----:R-:W-:Y:S05]  /*4f00*/  @!P0 BRA `(.L_x_90) ;  /* 0x0000003800848947 */ /* 0x002fea0003800000 */
.L_x_186:
        /* <DEDUP_REMOVED lines=9> */
.L_x_188:
[----:B------:R-:W-:-:S04]  /*4fa0*/  UIADD3 UR5, UPT, UPT, UR5, 0x1, URZ ;  /* 0x0000000105057890 */ /* 0x000fc8000fffe0ff */
[----:B------:R-:W-:-:S04]  /*4fb0*/  UISETP.NE.AND UP0, UPT, UR5, 0x3, UPT ;  /* 0x000000030500788c */ /* 0x000fc8000bf05270 */
[----:B------:R-:W-:Y:S02]  /*4fc0*/  USEL UR4, URZ, 0x1, UP0 ;  /* 0x00000001ff047887 */ /* 0x000fe40008000000 */
[----:B------:R-:W-:-:S04]  /*4fd0*/  USEL UR5, UR5, URZ, UP0 ;  /* 0x000000ff05057287 */ /* 0x000fc80008000000 */
[----:B------:R-:W-:Y:S01]  /*4fe0*/  ULEA UR5, UR5, UR7, 0x3 ;  /* 0x0000000705057291 */ /* 0x000fe2000f8e18ff */
[----:B-1----:R-:W-:-:S04]  /*4ff0*/  LOP3.LUT R2, R29, UR4, RZ, 0x3c, !PT ;  /* 0x000000041d027c12 */ /* 0x002fc8000f8e3cff */
[----:B------:R-:W-:Y:S01]  /*5000*/  SHF.L.U32 R2, R2, 0x1f, RZ ;  /* 0x0000001f02027819 */ /* 0x000fe200000006ff */
[----:B------:R-:W-:-:S07]  /*5010*/  IMAD.U32 R0, RZ, RZ, UR5 ;  /* 0x00000005ff007e24 */ /* 0x000fce000f8e00ff */
.L_x_92:
[----:B-1----:R1:W3:Y:S02]  /*5020*/  SYNCS.PHASECHK.TRANS64.TRYWAIT P0, [R0+URZ], R2 ;  /* 0x00000002000075a7 */ /* 0x0022e400080011ff */
[----:B---3--:R-:W-:Y:S05]  /*5030*/  @!P0 NANOSLEEP.SYNCS 0x989680 ;  /* 0x009896800000895d */ /* 0x008fea0003900000 */
[----:B------:R-:W3:Y:S02]  /*5040*/  @!P0 SYNCS.PHASECHK.TRANS64 P0, [R0+URZ], R2 ;  /* 0x00000002000085a7 */ /* 0x000ee400080010ff */
[----:B--23--:R-:W-:Y:S05]  /*5050*/  @P0 EXIT ;  /* 0x000000000000094d */ /* 0x00cfea0003800000 */
[----:B------:R-:W-:Y:S05]  /*5060*/  BRA `(.L_x_92) ;  /* 0xfffffffc00ec7947 */ /* 0x000fea000383ffff */
.L_x_80:
[----:B------:R-:W-:-:S06]  /*5070*/  UISETP.GE.AND UP1, UPT, UR8, 0x4, UPT ;  /* 0x000000040800788c */ /* 0x000fcc000bf26270 */
[----:B------:R-:W-:-:S13]  /*5080*/  PLOP3.LUT P0, PT, PT, PT, UP1, 0x80, 0x8 ;  /* 0x000000000008781c */ /* 0x000fda0003f0f018 */
[----:B------:R-:W-:Y:S05]  /*5090*/  @!P0 EXIT ;  /* 0x000000000000894d */ /* 0x000fea0003800000 */
[----:B------:R-:W-:Y:S01]  /*50a0*/  BAR.SYNC.DEFER_BLOCKING 0x6, 0xa0 ;  /* 0x0182800000007b1d */ /* 0x000fe20000010000 */
[C---:B------:R-:W-:Y:S01]  /*50b0*/  IMAD.SHL.U32 R2, R93.reuse, 0x20, RZ ;  /* 0x000000205d027824 */ /* 0x040fe200078e00ff */
[C---:B------:R-:W-:Y:S01]  /*50c0*/  LOP3.LUT R94, R93.reuse, 0x2, RZ, 0xc0, !PT ;  /* 0x000000025d5e7812 */ /* 0x040fe200078ec0ff */
[C---:B------:R-:W-:Y:S01]  /*50d0*/  IMAD.SHL.U32 R99, R93.reuse, 0x4, RZ ;  /* 0x000000045d637824 */ /* 0x040fe200078e00ff */
[C---:B------:R-:W-:Y:S01]  /*50e0*/  LOP3.LUT R100, R93.reuse, 0x60, RZ, 0xc0, !PT ;  /* 0x000000605d647812 */ /* 0x040fe200078ec0ff */
[C---:B------:R-:W-:Y:S01]  /*50f0*/  IMAD.U32 R46, R93.reuse, 0x10000, RZ ;  /* 0x000100005d2e7824 */ /* 0x040fe200078e00ff */
[----:B------:R-:W-:Y:S02]  /*5100*/  UMOV UR48, 0x400 ;  /* 0x0000040000307882 */ /* 0x000fe40000000000 */
[----:B------:R-:W1:Y:S01]  /*5110*/  LDC R91, c[0x0][0x370] ;  /* 0x0000dc00ff5b7b82 */ /* 0x000e620000000800 */
[----:B------:R-:W-:Y:S01]  /*5120*/  ULEA UR48, UR37, UR48, 0x18 ;  /* 0x0000003025307291 */ /* 0x000fe2000f8ec0ff */
[----:B------:R-:W-:Y:S01]  /*5130*/  LOP3.LUT R3, R2, 0xc0, RZ, 0xc0, !PT ;  /* 0x000000c002037812 */ /* 0x000fe200078ec0ff */
[----:B------:R-:W-:Y:S01]  /*5140*/  IMAD.MOV.U32 R45, RZ, RZ, RZ ;  /* 0x000000ffff2d7224 */ /* 0x000fe200078e00ff */
[----:B------:R-:W-:Y:S01]  /*5150*/  LOP3.LUT R93, R93, 0x4, RZ, 0xc0, !PT ;  /* 0x000000045d5d7812 */ /* 0x000fe200078ec0ff */
[----:B------:R-:W-:Y:S01]  /*5160*/  UIADD3 UR52, UPT, UPT, UR48, 0x200, URZ ;  /* 0x0000020030347890 */ /* 0x000fe2000fffe0ff */
[----:B------:R-:W-:-:S02]  /*5170*/  LOP3.LUT R99, R3, 0x18, R99, 0xf8, !PT ;  /* 0x0000001803637812 */ /* 0x000fc400078ef863 */
[----:B------:R-:W-:Y:S01]  /*5180*/  CS2R R96, SRZ ;  /* 0x0000000000607805 */ /* 0x000fe2000001ff00 */
[----:B------:R-:W2:Y:S01]  /*5190*/  LDC R42, c[0x0][0xb0c] ;  /* 0x0002c300ff2a7b82 */ /* 0x000ea20000000800 */
[----:B------:R-:W-:Y:S01]  /*51a0*/  LOP3.LUT R46, R46, 0x600000, RZ, 0xc0, !PT ;  /* 0x006000002e2e7812 */ /* 0x000fe200078ec0ff */
[----:B------:R-:W-:Y:S01]  /*51b0*/  IMAD.MOV.U32 R103, RZ, RZ, RZ ;  /* 0x000000ffff677224 */ /* 0x000fe200078e00ff */
[----:B------:R-:W-:Y:S01]  /*51c0*/  IADD3 R98, PT, PT, -R93, 0x2, RZ ;  /* 0x000000025d627810 */ /* 0x000fe20007ffe1ff */
[----:B------:R-:W-:Y:S01]  /*51d0*/  IMAD.MOV R94, RZ, RZ, -R94 ;  /* 0x000000ffff5e7224 */ /* 0x000fe200078e0a5e */
[----:B------:R-:W-:Y:S01]  /*51e0*/  LOP3.LUT R99, R99, 0xf20, R2, 0xf8, !PT ;  /* 0x00000f2063637812 */ /* 0x000fe200078ef802 */
[----:B------:R-:W-:Y:S01]  /*51f0*/  IMAD.MOV R93, RZ, RZ, -R93 ;  /* 0x000000ffff5d7224 */ /* 0x000fe200078e0a5d */
[----:B------:R-:W4:Y:S01]  /*5200*/  LDCU.64 UR54, c[0x0][0x348] ;  /* 0x00006900ff3677ac */ /* 0x000f220008000a00 */
[----:B------:R-:W1:Y:S01]  /*5210*/  LDC R89, c[0x0][0xb20] ;  /* 0x0002c800ff597b82 */ /* 0x000e620000000800 */
[----:B------:R-:W3:Y:S01]  /*5220*/  LDS R0, [UR48+0x1f0] ;  /* 0x0001f030ff007984 */ /* 0x000ee20008000800 */
[----:B------:R-:W-:Y:S01]  /*5230*/  IMAD.SHL.U32 R98, R98, 0x10, RZ ;  /* 0x0000001062627824 */ /* 0x000fe200078e00ff */
[----:B------:R-:W-:Y:S01]  /*5240*/  LEA R99, R99, UR52, 0x1 ;  /* 0x0000003463637c11 */ /* 0x000fe2000f8e08ff */
[----:B------:R-:W-:Y:S01]  /*5250*/  UMOV UR51, 0x1 ;  /* 0x0000000100337882 */ /* 0x000fe20000000000 */
[----:B------:R-:W-:Y:S01]  /*5260*/  UMOV UR56, URZ ;  /* 0x000000ff00387c82 */ /* 0x000fe20008000000 */
[----:B------:R-:W1:Y:S02]  /*5270*/  LDCU.64 UR38, c[0x0][0x888] ;  /* 0x00011100ff2677ac */ /* 0x000e640008000a00 */
[----:B------:R-:W1:Y:S01]  /*5280*/  LDC R41, c[0x0][0xb30] ;  /* 0x0002cc00ff297b82 */ /* 0x000e620000000800 */
[----:B------:R-:W1:Y:S01]  /*5290*/  LDCU.64 UR44, c[0x0][0x890] ;  /* 0x00011200ff2c77ac */ /* 0x000e620008000a00 */
[----:B------:R-:W-:Y:S01]  /*52a0*/  UMOV UR50, URZ ;  /* 0x000000ff00327c82 */ /* 0x000fe20008000000 */
[----:B------:R-:W-:-:S05]  /*52b0*/  UMOV UR49, URZ ;  /* 0x000000ff00317c82 */ /* 0x000fca0008000000 */
[----:B------:R-:W1:Y:S08]  /*52c0*/  LDC.64 R84, c[0x0][0xb10] ;  /* 0x0002c400ff547b82 */ /* 0x000e700000000a00 */
[----:B------:R-:W1:Y:S08]  /*52d0*/  LDC.64 R38, c[0x0][0xb18] ;  /* 0x0002c600ff267b82 */ /* 0x000e700000000a00 */
[----:B------:R-:W1:Y:S08]  /*52e0*/  LDC.64 R36, c[0x0][0xb28] ;  /* 0x0002ca00ff247b82 */ /* 0x000e700000000a00 */
[----:B------:R-:W1:Y:S01]  /*52f0*/  LDC.64 R82, c[0x0][0x8b0] ;  /* 0x00022c00ff527b82 */ /* 0x000e620000000a00 */
[----:B---3--:R-:W-:-:S07]  /*5300*/  IMAD.IADD R46, R0, 0x1, R46 ;  /* 0x00000001002e7824 */ /* 0x008fce00078e022e */
[----:B------:R-:W3:Y:S08]  /*5310*/  LDC.64 R80, c[0x0][0x8a8] ;  /* 0x00022a00ff507b82 */ /* 0x000ef00000000a00 */
[----:B--2-4-:R-:W1:Y:S02]  /*5320*/  LDC R90, c[0x0][0x374] ;  /* 0x0000dd00ff5a7b82 */ /* 0x014e640000000800 */
.L_x_123:
[C---:B------:R-:W-:Y:S02]  /*5330*/  LEA R0, R103.reuse, UR48, 0x3 ;  /* 0x0000003067007c11 */ /* 0x040fe4000f8e18ff */
[----:B------:R-:W-:Y:S02]  /*5340*/  SHF.L.U32 R2, R96, 0x1f, RZ ;  /* 0x0000001f60027819 */ /* 0x000fe400000006ff */
[----:B------:R-:W-:Y:S02]  /*5350*/  LEA R16, R103, UR48, 0x4 ;  /* 0x0000003067107c11 */ /* 0x000fe4000f8e20ff */
[----:B------:R-:W2:Y:S02]  /*5360*/  SYNCS.PHASECHK.TRANS64.TRYWAIT P0, [R0+URZ+0x140], R2 ;  /* 0x00014002000075a7 */ /* 0x000ea400080011ff */
[----:B--2---:R-:W-:Y:S05]  /*5370*/  @!P0 BRA `(.L_x_93) ;  /* 0x0000003400988947 */ /* 0x004fea0003800000 */
.L_x_189:
[----:B------:R-:W4:Y:S01]  /*5380*/  LDC.64 R10, c[0x0][0xb10] ;  /* 0x0002c400ff0a7b82 */ /* 0x000f220000000a00 */
[----:B------:R-:W3:Y:S01]  /*5390*/  LDS.128 R16, [R16+0x1d0] ;  /* 0x0001d00010107984 */ /* 0x000ee20000000c00 */
[----:B-1----:R-:W-:Y:S01]  /*53a0*/  ISETP.NE.AND P1, PT, R41, 0x1, PT ;  /* 0x000000012900780c */ /* 0x002fe20003f25270 */
[----:B--2---:R-:W-:Y:S01]  /*53b0*/  VIADD R0, R0, 0x150 ;  /* 0x0000015000007836 */ /* 0x004fe20000000000 */
[----:B------:R-:W-:Y:S04]  /*53c0*/  ISETP.GE.AND P0, PT, R40, 0x1, PT ;  /* 0x000000012800780c */ /* 0x000fe80003f06270 */
[----:B------:R-:W1:Y:S01]  /*53d0*/  LDC.64 R8, c[0x0][0xb18] ;  /* 0x0002c600ff087b82 */ /* 0x000e620000000a00 */
[----:B------:R-:W-:Y:S01]  /*53e0*/  PRMT R0, RZ, 0x654, R0 ;  /* 0x00000654ff007816 */ /* 0x000fe20000000000 */
[----:B------:R-:W-:Y:S01]  /*53f0*/  @!PT LDS RZ, [RZ] ;  /* 0x00000000fffff984 */ /* 0x000fe20000000800 */
[----:B------:R-:W-:Y:S01]  /*5400*/  @!PT LDS RZ, [RZ] ;  /* 0x00000000fffff984 */ /* 0x000fe20000000800 */
[----:B------:R-:W-:Y:S01]  /*5410*/  @!PT LDS RZ, [RZ] ;  /* 0x00000000fffff984 */ /* 0x000fe20000000800 */
[----:B------:R-:W-:Y:S01]  /*5420*/  @!PT LDS RZ, [RZ] ;  /* 0x00000000fffff984 */ /* 0x000fe20000000800 */
[----:B------:R2:W-:Y:S06]  /*5430*/  MEMBAR.ALL.CTA ;  /* 0x0000000000007992 */ /* 0x0005ec0000008000 */
[----:B--2---:R-:W2:Y:S01]  /*5440*/  FENCE.VIEW.ASYNC.S ;  /* 0x00000000000073c6 */ /* 0x004ea20000000000 */
[----:B------:R-:W1:Y:S08]  /*5450*/  @!P1 LDC R12, c[0x0][0xb20] ;  /* 0x0002c800ff0c9b82 */ /* 0x000e700000000800 */
[----:B------:R-:W1:Y:S01]  /*5460*/  @!P1 LDC R7, c[0x0][0xb0c] ;  /* 0x0002c300ff079b82 */ /* 0x000e620000000800 */
[----:B--2---:R2:W-:Y:S01]  /*5470*/  SYNCS.ARRIVE.TRANS64.RED.A1T0 RZ, [R0+URZ], RZ ;  /* 0x000000ff00ff79a7 */ /* 0x0045e200081004ff */
[----:B---3--:R-:W-:Y:S04]  /*5480*/  LOP3.LUT P4, RZ, R18, 0x1, RZ, 0xc0, !PT ;  /* 0x0000000112ff7812 */ /* 0x008fe8000788c0ff */
[----:B------:R-:W-:Y:S09]  /*5490*/  P2R R101, PR, RZ, 0x10 ;  /* 0x00000010ff657803 */ /* 0x000ff20000000000 */
[----:B------:R-:W-:Y:S02]  /*54a0*/  @P4 MOV R44, R16 ;  /* 0x00000010002c4202 */ /* 0x000fe40000000f00 */
[----:B------:R-:W-:Y:S01]  /*54b0*/  @P4 LOP3.LUT R43, R17, 0xffff, RZ, 0xc0, !PT ;  /* 0x0000ffff112b4812 */ /* 0x000fe200078ec0ff */
[----:B--2-4-:R-:W-:Y:S06]  /*54c0*/  @!P0 BRA `(.L_x_94) ;  /* 0x0000000000a48947 */ /* 0x014fec0003800000 */
[----:B------:R-:W-:Y:S01]  /*54d0*/  IMAD.HI.U32 R0, R90, R39, RZ ;  /* 0x000000275a007227 */ /* 0x000fe200078e00ff */
[----:B------:R-:W-:Y:S02]  /*54e0*/  ISETP.NE.AND P0, PT, R38, 0x1, PT ;  /* 0x000000012600780c */ /* 0x000fe40003f05270 */
[----:B------:R-:W-:Y:S01]  /*54f0*/  ISETP.NE.AND P2, PT, R40, 0x1, PT ;  /* 0x000000012800780c */ /* 0x000fe20003f45270 */
[----:B------:R-:W-:Y:S01]  /*5500*/  IMAD.HI.U32 R4, R91, R84, RZ ;  /* 0x000000545b047227 */ /* 0x000fe200078e00ff */
[----:B------:R-:W-:Y:S02]  /*5510*/  SHF.R.U32.HI R0, RZ, R89, R0 ;  /* 0x00000059ff007219 */ /* 0x000fe40000011600 */
[----:B------:R-:W-:Y:S01]  /*5520*/  ISETP.NE.AND P3, PT, R42, 0x1, PT ;  /* 0x000000012a00780c */ /* 0x000fe20003f65270 */
[----:B------:R-:W-:Y:S01]  /*5530*/  IMAD.HI.U32 R6, R43, R39, RZ ;  /* 0x000000272b067227 */ /* 0x000fe200078e00ff */
[-C--:B------:R-:W-:Y:S02]  /*5540*/  SHF.R.U32.HI R4, RZ, R85.reuse, R4 ;  /* 0x00000055ff047219 */ /* 0x080fe40000011604 */
[----:B------:R-:W-:Y:S01]  /*5550*/  SEL R0, R90, R0, !P0 ;  /* 0x000000005a007207 */ /* 0x000fe20004000000 */
[----:B------:R-:W-:Y:S01]  /*5560*/  IMAD.HI.U32 R5, R44, R84, RZ ;  /* 0x000000542c057227 */ /* 0x000fe200078e00ff */
[----:B------:R-:W-:Y:S03]  /*5570*/  SEL R4, R91, R4, !P3 ;  /* 0x000000045b047207 */ /* 0x000fe60005800000 */
[-C--:B------:R-:W-:Y:S01]  /*5580*/  IMAD.HI.U32 R3, R0, R36.reuse, RZ ;  /* 0x0000002400037227 */ /* 0x080fe200078e00ff */
[----:B------:R-:W-:Y:S03]  /*5590*/  SHF.R.U32.HI R5, RZ, R85, R5 ;  /* 0x00000055ff057219 */ /* 0x000fe60000011605 */
[----:B------:R-:W-:Y:S01]  /*55a0*/  IMAD.HI.U32 R2, R4, R36, RZ ;  /* 0x0000002404027227 */ /* 0x000fe200078e00ff */
[----:B------:R-:W-:Y:S02]  /*55b0*/  @P2 SHF.R.U32.HI R0, RZ, R37, R3 ;  /* 0x00000025ff002219 */ /* 0x000fe40000011603 */
[----:B------:R-:W-:Y:S02]  /*55c0*/  SHF.R.U32.HI R3, RZ, R89, R6 ;  /* 0x00000059ff037219 */ /* 0x000fe40000011606 */
[----:B------:R-:W-:Y:S01]  /*55d0*/  @P2 SHF.R.U32.HI R4, RZ, R37, R2 ;  /* 0x00000025ff042219 */ /* 0x000fe20000011602 */
[----:B------:R-:W-:Y:S01]  /*55e0*/  IMAD R0, R40, R0, RZ ;  /* 0x0000000028007224 */ /* 0x000fe200078e02ff */
[----:B------:R-:W-:Y:S02]  /*55f0*/  SEL R3, R43, R3, !P0 ;  /* 0x000000032b037207 */ /* 0x000fe40004000000 */
[----:B------:R-:W-:Y:S01]  /*5600*/  SEL R2, R44, R5, !P3 ;  /* 0x000000052c027207 */ /* 0x000fe20005800000 */
[----:B------:R-:W-:Y:S01]  /*5610*/  IMAD R5, R40, R4, RZ ;  /* 0x0000000428057224 */ /* 0x000fe200078e02ff */
[C---:B------:R-:W-:Y:S01]  /*5620*/  ISETP.GE.AND P0, PT, R3.reuse, R0, PT ;  /* 0x000000000300720c */ /* 0x040fe20003f06270 */
[C---:B------:R-:W-:Y:S03]  /*5630*/  IMAD.HI.U32 R0, R3.reuse, R36, RZ ;  /* 0x0000002403007227 */ /* 0x040fe600078e00ff */
[C---:B------:R-:W-:Y:S02]  /*5640*/  ISETP.GE.OR P0, PT, R2.reuse, R5, P0 ;  /* 0x000000050200720c */ /* 0x040fe40000706670 */
[----:B------:R-:W-:Y:S04]  /*5650*/  SHF.R.U32.HI R0, RZ, R37, R0 ;  /* 0x00000025ff007219 */ /* 0x000fe80000011600 */
[C---:B------:R-:W-:Y:S05]  /*5660*/  SEL R6, R3.reuse, R0, !P2 ;  /* 0x0000000003067207 */ /* 0x040fea0005000000 */
        /* <DEDUP_REMOVED lines=14> */
[----:B------:R-:W-:Y:S07]  /*5750*/  IMAD R43, R3, R38, R43 ;  /* 0x00000026032b7224 */ /* 0x000fee00078e022b */
.L_x_94:
[----:B-1----:R-:W-:Y:S01]  /*5760*/  @!P1 ISETP.NE.AND P0, PT, R8, 0x1, PT ;  /* 0x000000010800980c */ /* 0x002fe20003f05270 */
[----:B------:R-:W-:Y:S01]  /*5770*/  @!P1 IMAD.HI.U32 R0, R44, R10, RZ ;  /* 0x0000000a2c009227 */ /* 0x000fe200078e00ff */
[----:B------:R-:W-:Y:S01]  /*5780*/  @!P1 ISETP.NE.AND P2, PT, R7, 0x1, PT ;  /* 0x000000010700980c */ /* 0x000fe20003f45270 */
[----:B------:R-:W-:Y:S01]  /*5790*/  ULOP3.LUT UP0, URZ, UR52, 0x1b0, URZ, 0xc0, !UPT ;  /* 0x000001b034ff7892 */ /* 0x000fe2000f80c0ff */
[----:B------:R-:W-:Y:S01]  /*57a0*/  R2UR UR42, R15 ;  /* 0x000000000f2a72ca */ /* 0x000fe200000e0000 */
[----:B------:R-:W-:Y:S01]  /*57b0*/  @!P1 IMAD.HI.U32 R2, R43, R9, RZ ;  /* 0x000000092b029227 */ /* 0x000fe200078e00ff */
[----:B------:R-:W-:Y:S02]  /*57c0*/  @!P1 SHF.R.U32.HI R0, RZ, R11, R0 ;  /* 0x0000000bff009219 */ /* 0x000fe40000011600 */
[----:B------:R-:W-:Y:S01]  /*57d0*/  R2UR UR41, R14 ;  /* 0x000000000e2972ca */ /* 0x000fe200000e0000 */
[----:B------:R-:W-:Y:S01]  /*57e0*/  VIADD R103, R103, 0x1 ;  /* 0x0000000167677836 */ /* 0x000fe20000000000 */
[----:B------:R-:W-:Y:S02]  /*57f0*/  @!P1 SHF.R.U32.HI R2, RZ, R12, R2 ;  /* 0x0000000cff029219 */ /* 0x000fe40000011602 */
[----:B------:R-:W-:Y:S02]  /*5800*/  @!P1 SEL R3, R44, R0, !P2 ;  /* 0x000000002c039207 */ /* 0x000fe40005000000 */
[----:B------:R-:W-:Y:S02]  /*5810*/  @!P1 SEL R2, R43, R2, !P0 ;  /* 0x000000022b029207 */ /* 0x000fe40004000000 */
[----:B------:R-:W-:Y:S01]  /*5820*/  @P4 SHF.R.U32.HI R95, RZ, 0x10, R17 ;  /* 0x00000010ff5f4819 */ /* 0x000fe20000011611 */
[----:B------:R-:W-:Y:S02]  /*5830*/  USHF.L.U32 UR42, UR42, 0x7, URZ ;  /* 0x000000072a2a7899 */ /* 0x000fe400080006ff */
[----:B------:R-:W-:Y:S02]  /*5840*/  @!P1 IMAD.IADD R0, R2, 0x1, -R3 ;  /* 0x0000000102009824 */ /* 0x000fe400078e0a03 */
[----:B------:R-:W-:Y:S01]  /*5850*/  @!P1 IMAD.IADD R2, R3, 0x1, -R2 ;  /* 0x0000000103029824 */ /* 0x000fe200078e0a02 */
[----:B------:R-:W-:Y:S01]  /*5860*/  USHF.L.U32 UR41, UR41, 0x6, URZ ;  /* 0x0000000629297899 */ /* 0x000fe200080006ff */
[----:B------:R-:W-:Y:S02]  /*5870*/  @!P1 IMAD R44, R0, R7, R44 ;  /* 0x00000007002c9224 */ /* 0x000fe400078e022c */
[----:B------:R-:W-:Y:S01]  /*5880*/  @!P1 IMAD R43, R2, R8, R43 ;  /* 0x00000008022b9224 */ /* 0x000fe200078e022b */
[----:B------:R-:W-:Y:S08]  /*5890*/  BRA.U !UP0, `(.L_x_95) ;  /* 0x00000001087c7547 */ /* 0x000ff0000b800000 */
[----:B------:R-:W1:Y:S01]  /*58a0*/  LDCU.64 UR8, c[0x4][0x80] ;  /* 0x01001000ff0877ac */ /* 0x000e620008000a00 */
[----:B------:R-:W-:Y:S01]  /*58b0*/  MOV R2, 0x0 ;  /* 0x0000000000027802 */ /* 0x000fe20000000f00 */
[----:B------:R-:W-:Y:S02]  /*58c0*/  HFMA2 R12, -RZ, RZ, 0, 5.9604644775390625e-08 ;  /* 0x00000001ff0c7431 */ /* 0x000fe400000001ff */
[----:B------:R-:W-:Y:S01]  /*58d0*/  IMAD.MOV.U32 R8, RZ, RZ, 0x70 ;  /* 0x00000070ff087424 */ /* 0x000fe200078e00ff */
[----:B------:R2:W3:Y:S01]  /*58e0*/  LDC.64 R14, c[0x4][R2] ;  /* 0x01000000020e7b82 */ /* 0x0004e20000000a00 */
[----:B------:R-:W4:Y:S01]  /*58f0*/  LDCU.64 UR6, c[0x4][0x88] ;  /* 0x01001100ff0677ac */ /* 0x000f220008000a00 */
[----:B------:R-:W-:Y:S01]  /*5900*/  IMAD.MOV.U32 R13, RZ, RZ, RZ ;  /* 0x000000ffff0d7224 */ /* 0x000fe200078e00ff */
[----:B------:R-:W2:Y:S01]  /*5910*/  LDCU.64 UR4, c[0x4][0x8] ;  /* 0x01000100ff0477ac */ /* 0x000ea20008000a00 */
[----:B-1----:R-:W-:Y:S01]  /*5920*/  MOV R5, UR9 ;  /* 0x0000000900057c02 */ /* 0x002fe20008000f00 */
[----:B------:R-:W-:Y:S01]  /*5930*/  IMAD.U32 R4, RZ, RZ, UR8 ;  /* 0x00000008ff047e24 */ /* 0x000fe2000f8e00ff */
[----:B----4-:R-:W-:Y:S01]  /*5940*/  MOV R7, UR7 ;  /* 0x0000000700077c02 */ /* 0x010fe20008000f00 */
[----:B------:R-:W-:Y:S01]  /*5950*/  IMAD.U32 R6, RZ, RZ, UR6 ;  /* 0x00000006ff067e24 */ /* 0x000fe2000f8e00ff */
[----:B--2---:R-:W-:Y:S01]  /*5960*/  MOV R11, UR5 ;  /* 0x00000005000b7c02 */ /* 0x004fe20008000f00 */
[----:B------:R-:W-:Y:S02]  /*5970*/  IMAD.U32 R10, RZ, RZ, UR4 ;  /* 0x00000004ff0a7e24 */ /* 0x000fe4000f8e00ff */
[----:B------:R-:W-:Y:S07]  /*5980*/  LEPC R20, `(.L_x_96) ;  /* 0x000000001014794e */ /* 0x000fee0000000000 */
[----:B---3-5:R-:W-:Y:S05]  /*5990*/  CALL.ABS.NOINC R14 ;  /* 0x000000000e007343 */ /* 0x028fea0003c00000 */
.L_x_96:
[----:B------:R-:W1:Y:S01]  /*59a0*/  LDCU.64 UR8, c[0x4][0x80] ;  /* 0x01001000ff0877ac */ /* 0x000e620008000a00 */
[----:B------:R-:W2:Y:S01]  /*59b0*/  LDC.64 R2, c[0x4][R2] ;  /* 0x0100000002027b82 */ /* 0x000ea20000000a00 */
[----:B------:R-:W-:Y:S02]  /*59c0*/  HFMA2 R12, -RZ, RZ, 0, 5.9604644775390625e-08 ;  /* 0x00000001ff0c7431 */ /* 0x000fe400000001ff */
[----:B------:R-:W-:Y:S02]  /*59d0*/  IMAD.MOV.U32 R8, RZ, RZ, 0x70 ;  /* 0x00000070ff087424 */ /* 0x000fe400078e00ff */
[----:B------:R-:W-:Y:S01]  /*59e0*/  IMAD.MOV.U32 R13, RZ, RZ, RZ ;  /* 0x000000ffff0d7224 */ /* 0x000fe200078e00ff */
[----:B------:R-:W3:Y:S01]  /*59f0*/  LDCU.64 UR6, c[0x4][0x88] ;  /* 0x01001100ff0677ac */ /* 0x000ee20008000a00 */
[----:B------:R-:W4:Y:S01]  /*5a00*/  LDCU.64 UR4, c[0x4][0x8] ;  /* 0x01000100ff0477ac */ /* 0x000f220008000a00 */
[----:B-1----:R-:W-:Y:S02]  /*5a10*/  MOV R4, UR8 ;  /* 0x0000000800047c02 */ /* 0x002fe40008000f00 */
[----:B------:R-:W-:Y:S02]  /*5a20*/  MOV R5, UR9 ;  /* 0x0000000900057c02 */ /* 0x000fe40008000f00 */
[----:B---3--:R-:W-:Y:S01]  /*5a30*/  MOV R7, UR7 ;  /* 0x0000000700077c02 */ /* 0x008fe20008000f00 */
[----:B------:R-:W-:Y:S01]  /*5a40*/  IMAD.U32 R6, RZ, RZ, UR6 ;  /* 0x00000006ff067e24 */ /* 0x000fe2000f8e00ff */
[----:B----4-:R-:W-:Y:S01]  /*5a50*/  MOV R11, UR5 ;  /* 0x00000005000b7c02 */ /* 0x010fe20008000f00 */
[----:B------:R-:W-:Y:S02]  /*5a60*/  IMAD.U32 R10, RZ, RZ, UR4 ;  /* 0x00000004ff0a7e24 */ /* 0x000fe4000f8e00ff */
[----:B------:R-:W-:Y:S07]  /*5a70*/  LEPC R20, `(.L_x_95) ;  /* 0x000000001014794e */ /* 0x000fee0000000000 */
[----:B--2---:R-:W-:Y:S05]  /*5a80*/  CALL.ABS.NOINC R2 ;  /* 0x0000000002007343 */ /* 0x004fea0003c00000 */
.L_x_95:
[----:B------:R-:W-:Y:S01]  /*5a90*/  ISETP.NE.U32.AND P4, PT, R82, RZ, PT ;  /* 0x000000ff5200720c */ /* 0x000fe20003f85070 */
[----:B------:R-:W-:Y:S01]  /*5aa0*/  UISETP.NE.AND UP2, UPT, UR53, URZ, UPT ;  /* 0x000000ff3500728c */ /* 0x000fe2000bf45270 */
[----:B------:R-:W-:Y:S01]  /*5ab0*/  ISETP.NE.U32.AND P2, PT, RZ, UR38, PT ;  /* 0x00000026ff007c0c */ /* 0x000fe2000bf45070 */
[----:B------:R-:W-:Y:S01]  /*5ac0*/  UISETP.NE.U32.AND UP1, UPT, UR44, URZ, UPT ;  /* 0x000000ff2c00728c */ /* 0x000fe2000bf25070 */
[----:B------:R-:W-:Y:S01]  /*5ad0*/  ISETP.NE.AND.EX P4, PT, R83, RZ, PT, P4 ;  /* 0x000000ff5300720c */ /* 0x000fe20003f85340 */
[----:B------:R-:W-:Y:S01]  /*5ae0*/  UPLOP3.LUT UP0, UPT, UPT, UPT, UPT, 0x40, 0x4 ;  /* 0x000000000004789c */ /* 0x000fe20003f0e870 */
[----:B------:R-:W-:Y:S01]  /*5af0*/  ISETP.NE.AND.EX P2, PT, RZ, UR39, PT, P2 ;  /* 0x00000027ff007c0c */ /* 0x000fe2000bf45320 */
[----:B------:R-:W-:Y:S01]  /*5b00*/  UISETP.NE.AND.EX UP1, UPT, UR45, URZ, UPT, UP1 ;  /* 0x000000ff2d00728c */ /* 0x000fe2000bf25310 */
[----:B------:R-:W-:Y:S04]  /*5b10*/  PLOP3.LUT P1, PT, PT, PT, UP2, 0x80, 0x8 ;  /* 0x000000000008781c */ /* 0x000fe80003f2f028 */
[----:B------:R-:W-:Y:S06]  /*5b20*/  @UP2 UPLOP3.LUT UP0, UPT, UPT, UPT, UP1, 0x80, 0x8 ;  /* 0x000000000008289c */ /* 0x000fec0003f0f010 */
[----:B------:R-:W-:Y:S01]  /*5b30*/  PLOP3.LUT P0, PT, PT, PT, UP0, 0x80, 0x8 ;  /* 0x000000000008781c */ /* 0x000fe20003f0f008 */
[----:B------:R-:W-:Y:S01]  /*5b40*/  @!UPT UIADD3 URZ, UPT, UPT, URZ, URZ, URZ ;  /* 0x000000fffffff290 */ /* 0x000fe2000fffe0ff */
[----:B------:R-:W-:Y:S11]  /*5b50*/  BRA.U !UP1, `(.L_x_97) ;  /* 0x0000000109387547 */ /* 0x000ff6000b800000 */
[----:B------:R-:W-:Y:S01]  /*5b60*/  UISETP.NE.U32.AND UP0, UPT, UR38, URZ, UPT ;  /* 0x000000ff2600728c */ /* 0x000fe2000bf05070 */
[----:B------:R-:W-:Y:S02]  /*5b70*/  HFMA2 R0, -RZ, RZ, 0, 5.9604644775390625e-08 ;  /* 0x00000001ff007431 */ /* 0x000fe400000001ff */
[----:B------:R-:W-:Y:S01]  /*5b80*/  IMAD.MOV.U32 R88, RZ, RZ, 0x1 ;  /* 0x00000001ff587424 */ /* 0x000fe200078e00ff */
[----:B------:R-:W-:Y:S06]  /*5b90*/  UISETP.NE.AND.EX UP0, UPT, UR39, URZ, UPT, UP0 ;  /* 0x000000ff2700728c */ /* 0x000fec000bf05300 */
[----:B------:R-:W-:Y:S05]  /*5ba0*/  PLOP3.LUT P3, PT, PT, PT, UP0, 0x80, 0x8 ;  /* 0x000000000008781c */ /* 0x000fea0003f6f008 */
[----:B------:R-:W1:Y:S01]  /*5bb0*/  @UP0 LDCU.64 UR6, c[0x0][0x888] ;  /* 0x00011100ff0607ac */ /* 0x000e620008000a00 */
[----:B------:R-:W-:Y:S07]  /*5bc0*/  @UP0 UIMAD UR4, UR36, UR44, URZ ;  /* 0x0000002c240402a4 */ /* 0x000fee000f8e02ff */
[----:B------:R-:W-:Y:S01]  /*5bd0*/  @!P3 PRMT R88, R0, 0x7610, R88 ;  /* 0x000076100058b816 */ /* 0x000fe20000000058 */
[----:B-1----:R-:W-:Y:S03]  /*5be0*/  @UP0 UIMAD.WIDE UR6, UR4, 0x4, UR6 ;  /* 0x00000004040608a5 */ /* 0x002fe6000f8e0206 */
[----:B------:R-:W1:Y:S03]  /*5bf0*/  @!UP0 LDCU UR4, c[0x0][0x880] ;  /* 0x00011000ff0487ac */ /* 0x000e660008000800 */
[----:B------:R-:W-:Y:S01]  /*5c00*/  IMAD.U32 R2, RZ, RZ, UR6 ;  /* 0x00000006ff027e24 */ /* 0x000fe2000f8e00ff */
[----:B------:R-:W-:Y:S05]  /*5c10*/  MOV R3, UR7 ;  /* 0x0000000700037c02 */ /* 0x000fea0008000f00 */
[----:B-----5:R2:W5:Y:S02]  /*5c20*/  @P3 LDG.E R49, desc[UR46][R2.64] ;  /* 0x0000002e02313981 */ /* 0x020564000c1e1900 */
[----:B-12---:R-:W-:Y:S02]  /*5c30*/  @!P3 IMAD.U32 R49, RZ, RZ, UR4 ;  /* 0x00000004ff31be24 */ /* 0x006fe4000f8e00ff */
.L_x_97:
[----:B------:R-:W-:Y:S05]  /*5c40*/  @!P4 BRA `(.L_x_98) ;  /* 0x000000000020c947 */ /* 0x000fea0003800000 */
[----:B------:R-:W-:Y:S04]  /*5c50*/  ISETP.NE.U32.AND P3, PT, R80, RZ, PT ;  /* 0x000000ff5000720c */ /* 0x000fe80003f65070 */
[----:B------:R-:W-:Y:S11]  /*5c60*/  ISETP.NE.AND.EX P3, PT, R81, RZ, PT, P3 ;  /* 0x000000ff5100720c */ /* 0x000ff60003f65330 */
[----:B------:R-:W-:Y:S02]  /*5c70*/  @!UPT UIADD3 URZ, UPT, UPT, URZ, URZ, URZ ;  /* 0x000000fffffff290 */ /* 0x000fe4000fffe0ff */
[----:B------:R-:W1:Y:S01]  /*5c80*/  @P3 LDC.64 R2, c[0x0][0x8a8] ;  /* 0x00022a00ff023b82 */ /* 0x000e620000000a00 */
[----:B------:R-:W-:Y:S04]  /*5c90*/  @P3 IMAD R0, R82, UR36, RZ ;  /* 0x0000002452003c24 */ /* 0x000fe8000f8e02ff */
[----:B-1----:R-:W-:Y:S05]  /*5ca0*/  @P3 IMAD.WIDE R2, R0, 0x4, R2 ;  /* 0x0000000400023825 */ /* 0x002fea00078e0202 */
[----:B-----5:R1:W5:Y:S02]  /*5cb0*/  @P3 LDG.E R47, desc[UR46][R2.64] ;  /* 0x0000002e022f3981 */ /* 0x020364000c1e1900 */
[----:B-1----:R-:W2:Y:S02]  /*5cc0*/  @!P3 LDC R47, c[0x0][0x8a0] ;  /* 0x00022800ff2fbb82 */ /* 0x002ea40000000800 */
.L_x_98:
[----:B-----5:R-:W-:Y:S01]  /*5cd0*/  FSETP.NEU.AND P3, PT, R49, RZ, PT ;  /* 0x000000ff3100720b */ /* 0x020fe20003f6d000 */
[----:B------:R-:W-:Y:S01]  /*5ce0*/  ULOP3.LUT UR4, UR51, 0x1, URZ, 0x3c, !UPT ;  /* 0x0000000133047892 */ /* 0x000fe2000f8e3cff */
[----:B------:R-:W-:Y:S01]  /*5cf0*/  SEL R4, RZ, 0xffffffff, P2 ;  /* 0xffffffffff047807 */ /* 0x000fe20001000000 */
[----:B------:R-:W-:Y:S01]  /*5d00*/  IMAD.U32 R72, RZ, RZ, UR56 ;  /* 0x00000038ff487e24 */ /* 0x000fe2000f8e00ff */
[----:B------:R-:W-:Y:S01]  /*5d10*/  @P1 LOP3.LUT P2, RZ, R88, 0xff, RZ, 0xc0, !PT ;  /* 0x000000ff58ff1812 */ /* 0x000fe2000784c0ff */
[----:B------:R-:W-:Y:S01]  /*5d20*/  IMAD.SHL.U32 R106, R94, 0x10, RZ ;  /* 0x000000105e6a7824 */ /* 0x000fe200078e00ff */
[----:B------:R-:W-:Y:S01]  /*5d30*/  @P1 SEL R0, RZ, 0xffffffff, P3 ;  /* 0xffffffffff001807 */ /* 0x000fe20001800000 */
[----:B------:R-:W-:Y:S01]  /*5d40*/  IMAD.U32 R107, RZ, RZ, UR4 ;  /* 0x00000004ff6b7e24 */ /* 0x000fe2000f8e00ff */
[----:B------:R-:W-:Y:S01]  /*5d50*/  LEA R73, R45, UR48, 0x3 ;  /* 0x000000302d497c11 */ /* 0x000fe2000f8e18ff */
[----:B------:R-:W-:Y:S01]  /*5d60*/  IMAD.SHL.U32 R72, R72, 0x2000, RZ ;  /* 0x0000200048487824 */ /* 0x000fe200078e00ff */
[----:B------:R-:W-:Y:S01]  /*5d70*/  @P0 SEL R0, R4, R0, !P2 ;  /* 0x0000000004000207 */ /* 0x000fe20005000000 */
[----:B------:R-:W-:Y:S01]  /*5d80*/  IMAD.SHL.U32 R105, R93, 0x10, RZ ;  /* 0x000000105d697824 */ /* 0x000fe200078e00ff */
[----:B------:R-:W-:Y:S01]  /*5d90*/  PLOP3.LUT P2, PT, PT, PT, UP1, 0x80, 0x8 ;  /* 0x000000000008781c */ /* 0x000fe20003f4f018 */
[----:B------:R-:W-:Y:S01]  /*5da0*/  IMAD.IADD R67, R99, 0x1, R72 ;  /* 0x0000000163437824 */ /* 0x000fe200078e0248 */
[----:B------:R-:W-:Y:S01]  /*5db0*/  @P1 LOP3.LUT R0, R0, 0x1, RZ, 0xc0, !PT ;  /* 0x0000000100001812 */ /* 0x000fe200078ec0ff */
[----:B------:R-:W-:Y:S01]  /*5dc0*/  BSSY B1, `(.L_x_99) ;  /* 0x0000039000017945 */ /* 0x000fe20003800000 */
[----:B------:R-:W-:Y:S01]  /*5dd0*/  LOP3.LUT P4, R102, R88, 0xff, RZ, 0xc0, !PT ;  /* 0x000000ff58667812 */ /* 0x000fe2000788c0ff */
[----:B------:R-:W-:Y:S01]  /*5de0*/  IMAD.IADD R66, R67, 0x1, R106 ;  /* 0x0000000143427824 */ /* 0x000fe200078e026a */
[----:B------:R-:W-:Y:S01]  /*5df0*/  ISETP.NE.U32.OR P5, PT, R0, 0x1, !P1 ;  /* 0x000000010000780c */ /* 0x000fe20004fa5470 */
[----:B------:R-:W-:Y:S01]  /*5e00*/  IMAD.U32 R0, RZ, RZ, UR56 ;  /* 0x00000038ff007e24 */ /* 0x000fe2000f8e00ff */
[----:B------:R-:W-:Y:S01]  /*5e10*/  SEL R3, RZ, 0xffffffff, P3 ;  /* 0xffffffffff037807 */ /* 0x000fe20001800000 */
[----:B------:R-:W-:Y:S01]  /*5e20*/  IMAD.MOV.U32 R75, RZ, RZ, 0x1 ;  /* 0x00000001ff4b7424 */ /* 0x000fe200078e00ff */
[----:B------:R-:W-:Y:S01]  /*5e30*/  P2R R104, PR, RZ, 0x20 ;  /* 0x00000020ff687803 */ /* 0x000fe20000000000 */
[----:B------:R-:W-:Y:S01]  /*5e40*/  IMAD R48, R45, 0x40, R46 ;  /* 0x000000402d307824 */ /* 0x000fe200078e022e */
[----:B------:R-:W-:Y:S01]  /*5e50*/  LEA R0, R0, UR48, 0x3 ;  /* 0x0000003000007c11 */ /* 0x000fe2000f8e18ff */
[----:B------:R-:W-:Y:S01]  /*5e60*/  IMAD.U32 R74, RZ, RZ, UR56 ;  /* 0x00000038ff4a7e24 */ /* 0x000fe2000f8e00ff */
[----:B------:R-:W-:Y:S02]  /*5e70*/  @P2 SEL R3, R4, R3, !P4 ;  /* 0x0000000304032207 */ /* 0x000fe40006000000 */
[----:B------:R-:W-:Y:S02]  /*5e80*/  CS2R R78, SRZ ;  /* 0x00000000004e7805 */ /* 0x000fe4000001ff00 */
[----:B------:R-:W-:Y:S02]  /*5e90*/  CS2R R76, SRZ ;  /* 0x00000000004c7805 */ /* 0x000fe4000001ff00 */
[----:B------:R-:W-:Y:S02]  /*5ea0*/  CS2R R70, SRZ ;  /* 0x0000000000467805 */ /* 0x000fe4000001ff00 */
[----:B------:R-:W-:Y:S02]  /*5eb0*/  LOP3.LUT R3, R3, 0x1, RZ, 0xc0, !PT ;  /* 0x0000000103037812 */ /* 0x000fe400078ec0ff */
[----:B------:R-:W-:Y:S02]  /*5ec0*/  CS2R R68, SRZ ;  /* 0x0000000000447805 */ /* 0x000fe4000001ff00 */
[----:B------:R-:W-:Y:S02]  /*5ed0*/  @P5 SHF.L.U32 R2, R107, 0x1f, RZ ;  /* 0x0000001f6b025819 */ /* 0x000fe400000006ff */
[----:B------:R-:W-:Y:S02]  /*5ee0*/  CS2R R62, SRZ ;  /* 0x00000000003e7805 */ /* 0x000fe4000001ff00 */
[----:B------:R-:W-:Y:S02]  /*5ef0*/  ISETP.NE.U32.AND P2, PT, R3, 0x1, PT ;  /* 0x000000010300780c */ /* 0x000fe40003f45070 */
[----:B------:R-:W-:Y:S01]  /*5f00*/  CS2R R60, SRZ ;  /* 0x00000000003c7805 */ /* 0x000fe2000001ff00 */
[----:B------:R1:W3:Y:S01]  /*5f10*/  @P5 SYNCS.PHASECHK.TRANS64.TRYWAIT P1, [R0+URZ+0x100], R2 ;  /* 0x00010002000055a7 */ /* 0x0002e200080211ff */
[----:B------:R-:W-:Y:S02]  /*5f20*/  CS2R R58, SRZ ;  /* 0x00000000003a7805 */ /* 0x000fe4000001ff00 */
[----:B------:R-:W-:Y:S02]  /*5f30*/  P2R R108, PR, RZ, 0x4 ;  /* 0x00000004ff6c7803 */ /* 0x000fe40000000000 */
[----:B------:R-:W-:Y:S01]  /*5f40*/  CS2R R56, SRZ ;  /* 0x0000000000387805 */ /* 0x000fe2000001ff00 */
[----:B------:R-:W-:Y:S02]  /*5f50*/  IMAD.IADD R65, R67, 0x1, R105 ;  /* 0x0000000143417824 */ /* 0x000fe400078e0269 */
[----:B------:R-:W-:Y:S01]  /*5f60*/  IMAD.IADD R64, R98, 0x1, R66 ;  /* 0x0000000162407824 */ /* 0x000fe200078e0242 */
[----:B-1----:R-:W-:Y:S04]  /*5f70*/  SHF.L.U32 R2, R97, 0x1f, RZ ;  /* 0x0000001f61027819 */ /* 0x002fe800000006ff */
[----:B------:R1:W4:Y:S01]  /*5f80*/  SYNCS.PHASECHK.TRANS64.TRYWAIT P0, [R73+URZ+0x160], R2 ;  /* 0x00016002490075a7 */ /* 0x00032200080011ff */
[----:B---3--:R-:W-:Y:S01]  /*5f90*/  @P5 SEL R75, RZ, 0x1, !P1 ;  /* 0x00000001ff4b5807 */ /* 0x008fe20004800000 */
[----:B-1----:R-:W-:Y:S06]  /*5fa0*/  @!P5 BRA `(.L_x_100) ;  /* 0x000000000068d947 */ /* 0x002fec0003800000 */
[----:B------:R-:W-:Y:S01]  /*5fb0*/  ISETP.NE.AND P1, PT, R75, RZ, PT ;  /* 0x000000ff4b00720c */ /* 0x000fe20003f25270 */
[----:B------:R-:W-:Y:S01]  /*5fc0*/  BSSY B0, `(.L_x_101) ;  /* 0x000000d000007945 */ /* 0x000fe20003800000 */
[----:B------:R-:W-:Y:S02]  /*5fd0*/  CS2R R58, SRZ ;  /* 0x00000000003a7805 */ /* 0x000fe4000001ff00 */
[----:B------:R-:W-:Y:S02]  /*5fe0*/  CS2R R56, SRZ ;  /* 0x0000000000387805 */ /* 0x000fe4000001ff00 */
[----:B------:R-:W-:Y:S02]  /*5ff0*/  CS2R R62, SRZ ;  /* 0x00000000003e7805 */ /* 0x000fe4000001ff00 */
[----:B------:R-:W-:Y:S02]  /*6000*/  CS2R R60, SRZ ;  /* 0x00000000003c7805 */ /* 0x000fe4000001ff00 */
[----:B------:R-:W-:Y:S02]  /*6010*/  CS2R R70, SRZ ;  /* 0x0000000000467805 */ /* 0x000fe4000001ff00 */
[----:B------:R-:W-:Y:S02]  /*6020*/  CS2R R68, SRZ ;  /* 0x0000000000447805 */ /* 0x000fe4000001ff00 */
[----:B------:R-:W-:Y:S02]  /*6030*/  CS2R R78, SRZ ;  /* 0x00000000004e7805 */ /* 0x000fe4000001ff00 */
[----:B------:R-:W-:Y:S01]  /*6040*/  CS2R R76, SRZ ;  /* 0x00000000004c7805 */ /* 0x000fe2000001ff00 */
[----:B------:R-:W-:Y:S06]  /*6050*/  @P1 BRA `(.L_x_102) ;  /* 0x00000000000c1947 */ /* 0x000fec0003800000 */
[----:B------:R-:W-:Y:S04]  /*6060*/  SHF.L.U32 R3, R107, 0x1f, RZ ;  /* 0x0000001f6b037819 */ /* 0x000fe800000006ff */
[----:B------:R-:W1:Y:S02]  /*6070*/  SYNCS.PHASECHK.TRANS64.TRYWAIT P1, [R0+URZ+0x100], R3 ;  /* 0x00010003000075a7 */ /* 0x000e6400080211ff */
[----:B-1----:R-:W-:Y:S05]  /*6080*/  @!P1 BRA `(.L_x_103) ;  /* 0x0000002800689947 */ /* 0x002fea0003800000 */
.L_x_102:
[----:B------:R-:W-:Y:S05]  /*6090*/  BSYNC B0 ;  /* 0x0000000000007941 */ /* 0x000fea0003800000 */
.L_x_101:
[----:B------:R-:W-:Y:S01]  /*60a0*/  ISETP.NE.AND P1, PT, R108, RZ, PT ;  /* 0x000000ff6c00720c */ /* 0x000fe20003f25270 */
[----:B------:R-:W-:Y:S04]  /*60b0*/  UIADD3 UR5, UPT, UPT, UR56, 0x1, URZ ;  /* 0x0000000138057890 */ /* 0x000fe8000fffe0ff */
[----:B------:R-:W-:Y:S04]  /*60c0*/  UISETP.NE.AND UP0, UPT, UR5, 0x3, UPT ;  /* 0x000000030500788c */ /* 0x000fe8000bf05270 */
[----:B------:R-:W-:Y:S02]  /*60d0*/  USEL UR4, URZ, 0x1, UP0 ;  /* 0x00000001ff047887 */ /* 0x000fe40008000000 */
[----:B------:R-:W-:Y:S02]  /*60e0*/  USEL UR5, UR5, URZ, UP0 ;  /* 0x000000ff05057287 */ /* 0x000fe40008000000 */
[----:B------:R3:W1:Y:S02]  /*60f0*/  @P1 LDS.128 R56, [R67] ;  /* 0x0000000043381984 */ /* 0x0006640000000c00 */
[----:B------:R-:W-:Y:S02]  /*6100*/  LOP3.LUT R107, R107, UR4, RZ, 0x3c, !PT ;  /* 0x000000046b6b7c12 */ /* 0x000fe4000f8e3cff */
[----:B------:R3:W1:Y:S01]  /*6110*/  @P1 LDS.128 R60, [R66+0x10] ;  /* 0x00001000423c1984 */ /* 0x0006620000000c00 */
[----:B------:R-:W-:Y:S03]  /*6120*/  IMAD.U32 R74, RZ, RZ, UR5 ;  /* 0x00000005ff4a7e24 */ /* 0x000fe6000f8e00ff */
[----:B------:R3:W1:Y:S04]  /*6130*/  @P1 LDS.128 R68, [R65+0x20] ;  /* 0x0000200041441984 */ /* 0x0006680000000c00 */
[----:B------:R3:W1:Y:S02]  /*6140*/  @P1 LDS.128 R76, [R64+0x10] ;  /* 0x00001000404c1984 */ /* 0x0006640000000c00 */
.L_x_100:
[----:B------:R-:W-:Y:S05]  /*6150*/  BSYNC B1 ;  /* 0x0000000000017941 */ /* 0x000fea0003800000 */
.L_x_99:
[----:B-1----:R-:W-:Y:S04]  /*6160*/  SHF.R.U32.HI R0, RZ, 0x15, R48 ;  /* 0x00000015ff007819 */ /* 0x002fe80000011630 */
[----:B------:R-:W-:Y:S01]  /*6170*/  LOP3.LUT P1, RZ, R0, 0x3, R92, 0x48, !PT ;  /* 0x0000000300ff7812 */ /* 0x000fe2000782485c */
[----:B------:R-:W-:Y:S01]  /*6180*/  @!UPT UIADD3 URZ, UPT, UPT, URZ, URZ, URZ ;  /* 0x000000fffffff290 */ /* 0x000fe2000fffe0ff */
[----:B----4-:R-:W-:Y:S11]  /*6190*/  @P0 BRA `(.L_x_104) ;  /* 0x0000000000080947 */ /* 0x010ff60003800000 */
[----:B------:R-:W1:Y:S02]  /*61a0*/  SYNCS.PHASECHK.TRANS64.TRYWAIT P0, [R73+URZ+0x160], R2 ;  /* 0x00016002490075a7 */ /* 0x000e6400080011ff */
[----:B-1----:R-:W-:Y:S05]  /*61b0*/  @!P0 BRA `(.L_x_105) ;  /* 0x0000002800308947 */ /* 0x002fea0003800000 */
.L_x_104:
[----:B------:R-:W-:Y:S05]  /*61c0*/  @!P1 BRA `(.L_x_106) ;  /* 0x0000000000409947 */ /* 0x000fea0003800000 */
[----:B------:R-:W4:Y:S01]  /*61d0*/  LDCU.64 UR8, c[0x4][0x70] ;  /* 0x01000e00ff0877ac */ /* 0x000f220008000a00 */
[----:B------:R-:W-:Y:S01]  /*61e0*/  MOV R3, 0x0 ;  /* 0x0000000000037802 */ /* 0x000fe20000000f00 */
[----:B------:R-:W-:Y:S02]  /*61f0*/  HFMA2 R12, -RZ, RZ, 0, 5.9604644775390625e-08 ;  /* 0x00000001ff0c7431 */ /* 0x000fe400000001ff */
[----:B------:R-:W-:Y:S02]  /*6200*/  IMAD.MOV.U32 R8, RZ, RZ, 0x192 ;  /* 0x00000192ff087424 */ /* 0x000fe400078e00ff */
[----:B------:R-:W-:Y:S01]  /*6210*/  IMAD.MOV.U32 R13, RZ, RZ, RZ ;  /* 0x000000ffff0d7224 */ /* 0x000fe200078e00ff */
[----:B------:R-:W5:Y:S01]  /*6220*/  LDCU.64 UR6, c[0x4][0x78] ;  /* 0x01000f00ff0677ac */ /* 0x000f620008000a00 */
[----:B-1----:R-:W1:Y:S01]  /*6230*/  LDC.64 R2, c[0x4][R3] ;  /* 0x0100000003027b82 */ /* 0x002e620000000a00 */
[----:B------:R-:W2:Y:S01]  /*6240*/  LDCU.64 UR4, c[0x4][0x10] ;  /* 0x01000200ff0477ac */ /* 0x000ea20008000a00 */
[----:B----4-:R-:W-:Y:S01]  /*6250*/  MOV R5, UR9 ;  /* 0x0000000900057c02 */ /* 0x010fe20008000f00 */
[----:B------:R-:W-:Y:S01]  /*6260*/  IMAD.U32 R4, RZ, RZ, UR8 ;  /* 0x00000008ff047e24 */ /* 0x000fe2000f8e00ff */
[----:B-----5:R-:W-:Y:S01]  /*6270*/  MOV R7, UR7 ;  /* 0x0000000700077c02 */ /* 0x020fe20008000f00 */
[----:B------:R-:W-:Y:S01]  /*6280*/  IMAD.U32 R6, RZ, RZ, UR6 ;  /* 0x00000006ff067e24 */ /* 0x000fe2000f8e00ff */
[----:B--2---:R-:W-:Y:S01]  /*6290*/  MOV R11, UR5 ;  /* 0x00000005000b7c02 */ /* 0x004fe20008000f00 */
[----:B------:R-:W-:Y:S02]  /*62a0*/  IMAD.U32 R10, RZ, RZ, UR4 ;  /* 0x00000004ff0a7e24 */ /* 0x000fe4000f8e00ff */
[----:B------:R-:W-:Y:S07]  /*62b0*/  LEPC R20, `(.L_x_106) ;  /* 0x000000001014794e */ /* 0x000fee0000000000 */
[----:B-1-3--:R-:W-:Y:S05]  /*62c0*/  CALL.ABS.NOINC R2 ;  /* 0x0000000002007343 */ /* 0x00afea0003c00000 */
.L_x_106:
[----:B------:R-:W-:Y:S05]  /*62d0*/  WARPSYNC.ALL ;  /* 0x0000000000007948 */ /* 0x000fea0003800000 */
[----:B------:R-:W-:Y:S01]  /*62e0*/  R2UR UR4, R48 ;  /* 0x00000000300472ca */ /* 0x000fe200000e0000 */
[--C-:B------:R-:W-:Y:S01]  /*62f0*/  HADD2.F32 R50, -RZ, R56.reuse.H0_H0 ;  /* 0x20000038ff327230 */ /* 0x100fe20000004100 */
[----:B------:R-:W-:Y:S01]  /*6300*/  ISETP.NE.AND P0, PT, R100, RZ, PT ;  /* 0x000000ff6400720c */ /* 0x000fe20003f05270 */
[----:B------:R-:W-:Y:S01]  /*6310*/  HADD2.F32 R51, -RZ, R56.H1_H1 ;  /* 0x30000038ff337230 */ /* 0x000fe20000004100 */
[----:B------:R-:W-:Y:S01]  /*6320*/  BSSY.RECONVERGENT B0, `(.L_x_107) ;  /* 0x0000083000007945 */ /* 0x000fe20003800200 */
[--C-:B------:R-:W-:Y:S08]  /*6330*/  HADD2.F32 R52, -RZ, R57.reuse.H0_H0 ;  /* 0x20000039ff347230 */ /* 0x100ff00000004100 */
[----:B------:R-:W2:Y:S02]  /*6340*/  LDTM.x32 R4, tmem[UR4] ;  /* 0x00000004000479ee */ /* 0x000ea400082c0000 */
[C---:B--2---:R-:W-:Y:S01]  /*6350*/  FMUL R0, R47.reuse, R4 ;  /* 0x000000042f007220 */ /* 0x044fe20000400000 */
[C---:B-1----:R-:W-:Y:S01]  /*6360*/  FMUL R2, R47.reuse, R5 ;  /* 0x000000052f027220 */ /* 0x042fe20000400000 */
[C---:B------:R-:W-:Y:S01]  /*6370*/  FMUL R4, R47.reuse, R8 ;  /* 0x000000082f047220 */ /* 0x040fe20000400000 */
[----:B------:R-:W-:Y:S01]  /*6380*/  FMUL R3, R47, R6 ;  /* 0x000000062f037220 */ /* 0x000fe20000400000 */
[C---:B------:R-:W-:Y:S01]  /*6390*/  FFMA R0, R49.reuse, R50, R0 ;  /* 0x0000003231007223 */ /* 0x040fe20000000000 */
[----:B------:R-:W-:Y:S01]  /*63a0*/  FFMA R2, R49, R51, R2 ;  /* 0x0000003331027223 */ /* 0x000fe20000000002 */
[C---:B------:R-:W-:Y:S01]  /*63b0*/  FMUL R5, R47.reuse, R9 ;  /* 0x000000092f057220 */ /* 0x040fe20000400000 */
        /* <DEDUP_REMOVED lines=16> */
[----:B------:R-:W-:Y:S02]  /*64c0*/  HADD2.F32 R32, -RZ, R57.H1_H1 ;  /* 0x30000039ff207230 */ /* 0x000fe40000004100 */
[C---:B------:R-:W-:Y:S01]  /*64d0*/  FMUL R26, R47.reuse, R30 ;  /* 0x0000001e2f1a7220 */ /* 0x040fe20000400000 */
[----:B------:R-:W-:Y:S01]  /*64e0*/  FMUL R29, R47, R33 ;  /* 0x000000212f1d7220 */ /* 0x000fe20000400000 */
[--C-:B------:R-:W-:Y:S02]  /*64f0*/  HADD2.F32 R33, -RZ, R58.reuse.H0_H0 ;  /* 0x2000003aff217230 */ /* 0x100fe40000004100 */
[----:B------:R-:W-:Y:S01]  /*6500*/  FFMA R3, R49, R52, R3 ;  /* 0x0000003431037223 */ /* 0x000fe20000000003 */
[C---:B------:R-:W-:Y:S01]  /*6510*/  FMUL R7, R47.reuse, R7 ;  /* 0x000000072f077220 */ /* 0x040fe20000400000 */
[----:B------:R-:W-:Y:S01]  /*6520*/  FMUL R30, R47, R34 ;  /* 0x000000222f1e7220 */ /* 0x000fe20000400000 */
[----:B------:R-:W-:Y:S01]  /*6530*/  HADD2.F32 R34, -RZ, R58.H1_H1 ;  /* 0x3000003aff227230 */ /* 0x000fe20000004100 */
[----:B------:R-:W-:Y:S01]  /*6540*/  F2FP.F16.F32.PACK_AB R52, R2, R0 ;  /* 0x000000000234723e */ /* 0x000fe200000000ff */
[--C-:B------:R-:W-:Y:S02]  /*6550*/  HADD2.F32 R0, -RZ, R59.reuse.H0_H0 ;  /* 0x2000003bff007230 */ /* 0x100fe40000004100 */
[C---:B------:R-:W-:Y:S01]  /*6560*/  FFMA R7, R49.reuse, R32, R7 ;  /* 0x0000002031077223 */ /* 0x040fe20000000007 */
[----:B------:R-:W-:Y:S02]  /*6570*/  HADD2.F32 R2, -RZ, R59.H1_H1 ;  /* 0x3000003bff027230 */ /* 0x000fe40000004100 */
[C---:B------:R-:W-:Y:S01]  /*6580*/  FFMA R4, R49.reuse, R33, R4 ;  /* 0x0000002131047223 */ /* 0x040fe20000000004 */
[C---:B------:R-:W-:Y:S01]  /*6590*/  FFMA R5, R49.reuse, R34, R5 ;  /* 0x0000002231057223 */ /* 0x040fe20000000005 */
[----:B------:R-:W-:Y:S01]  /*65a0*/  FFMA R6, R49, R0, R6 ;  /* 0x0000000031067223 */ /* 0x000fe20000000006 */
[--C-:B------:R-:W-:Y:S02]  /*65b0*/  HADD2.F32 R0, -RZ, R60.reuse.H0_H0 ;  /* 0x2000003cff007230 */ /* 0x100fe40000004100 */
[----:B------:R-:W-:Y:S01]  /*65c0*/  FMUL R11, R47, R11 ;  /* 0x0000000b2f0b7220 */ /* 0x000fe20000400000 */
[----:B------:R-:W-:Y:S01]  /*65d0*/  F2FP.F16.F32.PACK_AB R53, R7, R3 ;  /* 0x000000030735723e */ /* 0x000fe200000000ff */
[--C-:B------:R-:W-:Y:S02]  /*65e0*/  HADD2.F32 R3, -RZ, R61.reuse.H0_H0 ;  /* 0x2000003dff037230 */ /* 0x100fe40000004100 */
[----:B------:R-:W-:Y:S01]  /*65f0*/  FMUL R15, R47, R15 ;  /* 0x0000000f2f0f7220 */ /* 0x000fe20000400000 */
[C---:B------:R-:W-:Y:S01]  /*6600*/  FFMA R11, R49.reuse, R2, R11 ;  /* 0x00000002310b7223 */ /* 0x040fe2000000000b */
[----:B------:R-:W-:Y:S02]  /*6610*/  HADD2.F32 R2, -RZ, R60.H1_H1 ;  /* 0x3000003cff027230 */ /* 0x000fe40000004100 */
[----:B------:R-:W-:Y:S01]  /*6620*/  FFMA R8, R49, R0, R8 ;  /* 0x0000000031087223 */ /* 0x000fe20000000008 */
[----:B------:R-:W-:Y:S02]  /*6630*/  HADD2.F32 R0, -RZ, R61.H1_H1 ;  /* 0x3000003dff007230 */ /* 0x000fe40000004100 */
[C---:B------:R-:W-:Y:S01]  /*6640*/  FMUL R19, R47.reuse, R19 ;  /* 0x000000132f137220 */ /* 0x040fe20000400000 */
[----:B------:R-:W-:Y:S01]  /*6650*/  FMUL R23, R47, R23 ;  /* 0x000000172f177220 */ /* 0x000fe20000400000 */
[C---:B------:R-:W-:Y:S01]  /*6660*/  FFMA R9, R49.reuse, R2, R9 ;  /* 0x0000000231097223 */ /* 0x040fe20000000009 */
[C---:B------:R-:W-:Y:S01]  /*6670*/  FFMA R10, R49.reuse, R3, R10 ;  /* 0x00000003310a7223 */ /* 0x040fe2000000000a */
[----:B------:R-:W-:Y:S01]  /*6680*/  FFMA R15, R49, R0, R15 ;  /* 0x00000000310f7223 */ /* 0x000fe2000000000f */
[--C-:B------:R-:W-:Y:S02]  /*6690*/  HADD2.F32 R2, -RZ, R62.reuse.H0_H0 ;  /* 0x2000003eff027230 */ /* 0x100fe40000004100 */
[----:B------:R-:W-:Y:S01]  /*66a0*/  FMUL R27, R47, R27 ;  /* 0x0000001b2f1b7220 */ /* 0x000fe20000400000 */
[----:B------:R-:W-:Y:S01]  /*66b0*/  HADD2.F32 R0, -RZ, R62.H1_H1 ;  /* 0x3000003eff007230 */ /* 0x000fe20000004100 */
[----:B------:R-:W-:Y:S01]  /*66c0*/  F2FP.F16.F32.PACK_AB R54, R5, R4 ;  /* 0x000000040536723e */ /* 0x000fe200000000ff */
[--C-:B------:R-:W-:Y:S02]  /*66d0*/  HADD2.F32 R3, -RZ, R63.reuse.H0_H0 ;  /* 0x2000003fff037230 */ /* 0x100fe40000004100 */
[C---:B------:R-:W-:Y:S01]  /*66e0*/  FFMA R12, R49.reuse, R2, R12 ;  /* 0x00000002310c7223 */ /* 0x040fe2000000000c */
[--C-:B------:R-:W-:Y:S02]  /*66f0*/  HADD2.F32 R2, -RZ, R68.reuse.H0_H0 ;  /* 0x20000044ff027230 */ /* 0x100fe40000004100 */
[C---:B------:R-:W-:Y:S01]  /*6700*/  FFMA R13, R49.reuse, R0, R13 ;  /* 0x00000000310d7223 */ /* 0x040fe2000000000d */
[----:B------:R-:W-:Y:S02]  /*6710*/  HADD2.F32 R0, -RZ, R63.H1_H1 ;  /* 0x3000003fff007230 */ /* 0x000fe40000004100 */
[----:B------:R-:W-:Y:S01]  /*6720*/  FFMA R14, R49, R3, R14 ;  /* 0x00000003310e7223 */ /* 0x000fe2000000000e */
[----:B------:R-:W-:Y:S01]  /*6730*/  HADD2.F32 R3, -RZ, R68.H1_H1 ;  /* 0x30000044ff037230 */ /* 0x000fe20000004100 */
[----:B------:R-:W-:Y:S01]  /*6740*/  F2FP.F16.F32.PACK_AB R55, R11, R6 ;  /* 0x000000060b37723e */ /* 0x000fe200000000ff */
[----:B------:R-:W-:Y:S01]  /*6750*/  FMUL R31, R47, R31 ;  /* 0x0000001f2f1f7220 */ /* 0x000fe20000400000 */
[C---:B------:R-:W-:Y:S01]  /*6760*/  FFMA R19, R49.reuse, R0, R19 ;  /* 0x0000000031137223 */ /* 0x040fe20000000013 */
[--C-:B------:R-:W-:Y:S02]  /*6770*/  HADD2.F32 R0, -RZ, R69.reuse.H0_H0 ;  /* 0x20000045ff007230 */ /* 0x100fe40000004100 */
[C---:B------:R-:W-:Y:S01]  /*6780*/  FFMA R16, R49.reuse, R2, R16 ;  /* 0x0000000231107223 */ /* 0x040fe20000000010 */
[----:B------:R1:W-:Y:S01]  /*6790*/  STS.128 [R67], R52 ;  /* 0x0000003443007388 */ /* 0x0003e20000000c00 */
[C---:B------:R-:W-:Y:S01]  /*67a0*/  FFMA R17, R49.reuse, R3, R17 ;  /* 0x0000000331117223 */ /* 0x040fe20000000011 */
[----:B------:R-:W-:Y:S02]  /*67b0*/  HADD2.F32 R2, -RZ, R69.H1_H1 ;  /* 0x30000045ff027230 */ /* 0x000fe40000004100 */
[----:B------:R-:W-:Y:S01]  /*67c0*/  FFMA R18, R49, R0, R18 ;  /* 0x0000000031127223 */ /* 0x000fe20000000012 */
[--C-:B------:R-:W-:Y:S01]  /*67d0*/  HADD2.F32 R0, -RZ, R70.reuse.H0_H0 ;  /* 0x20000046ff007230 */ /* 0x100fe20000004100 */
[----:B------:R-:W-:Y:S01]  /*67e0*/  F2FP.F16.F32.PACK_AB R8, R9, R8 ;  /* 0x000000080908723e */ /* 0x000fe200000000ff */
[--C-:B------:R-:W-:Y:S02]  /*67f0*/  HADD2.F32 R3, -RZ, R71.reuse.H0_H0 ;  /* 0x20000047ff037230 */ /* 0x100fe40000004100 */
[C---:B------:R-:W-:Y:S01]  /*6800*/  FFMA R23, R49.reuse, R2, R23 ;  /* 0x0000000231177223 */ /* 0x040fe20000000017 */
[----:B------:R-:W-:Y:S02]  /*6810*/  HADD2.F32 R2, -RZ, R70.H1_H1 ;  /* 0x30000046ff027230 */ /* 0x000fe40000004100 */
[----:B------:R-:W-:Y:S01]  /*6820*/  FFMA R20, R49, R0, R20 ;  /* 0x0000000031147223 */ /* 0x000fe20000000014 */
[----:B------:R-:W-:Y:S01]  /*6830*/  HADD2.F32 R0, -RZ, R71.H1_H1 ;  /* 0x30000047ff007230 */ /* 0x000fe20000004100 */
[----:B------:R-:W-:Y:S01]  /*6840*/  F2FP.F16.F32.PACK_AB R9, R15, R10 ;  /* 0x0000000a0f09723e */ /* 0x000fe200000000ff */
[----:B------:R-:W-:Y:S02]  /*6850*/  HADD2.F32 R4, -RZ, R79.H0_H0 ;  /* 0x2000004fff047230 */ /* 0x000fe40000004100 */
[C---:B------:R-:W-:Y:S01]  /*6860*/  FFMA R21, R49.reuse, R2, R21 ;  /* 0x0000000231157223 */ /* 0x040fe20000000015 */
[C---:B------:R-:W-:Y:S01]  /*6870*/  FFMA R22, R49.reuse, R3, R22 ;  /* 0x0000000331167223 */ /* 0x040fe20000000016 */
[----:B------:R-:W-:Y:S01]  /*6880*/  FFMA R27, R49, R0, R27 ;  /* 0x00000000311b7223 */ /* 0x000fe2000000001b */
[--C-:B------:R-:W-:Y:S01]  /*6890*/  HADD2.F32 R2, -RZ, R76.reuse.H0_H0 ;  /* 0x2000004cff027230 */ /* 0x100fe20000004100 */
[----:B------:R-:W-:Y:S01]  /*68a0*/  F2FP.F16.F32.PACK_AB R10, R13, R12 ;  /* 0x0000000c0d0a723e */ /* 0x000fe200000000ff */
[----:B------:R-:W-:Y:S01]  /*68b0*/  HADD2.F32 R0, -RZ, R76.H1_H1 ;  /* 0x3000004cff007230 */ /* 0x000fe20000004100 */
[----:B------:R-:W-:Y:S01]  /*68c0*/  F2FP.F16.F32.PACK_AB R11, R19, R14 ;  /* 0x0000000e130b723e */ /* 0x000fe200000000ff */
[--C-:B------:R-:W-:Y:S02]  /*68d0*/  HADD2.F32 R3, -RZ, R77.reuse.H0_H0 ;  /* 0x2000004dff037230 */ /* 0x100fe40000004100 */
[C---:B------:R-:W-:Y:S01]  /*68e0*/  FFMA R24, R49.reuse, R2, R24 ;  /* 0x0000000231187223 */ /* 0x040fe20000000018 */
[--C-:B------:R-:W-:Y:S02]  /*68f0*/  HADD2.F32 R2, -RZ, R78.reuse.H0_H0 ;  /* 0x2000004eff027230 */ /* 0x100fe40000004100 */
[C---:B------:R-:W-:Y:S01]  /*6900*/  FFMA R25, R49.reuse, R0, R25 ;  /* 0x0000000031197223 */ /* 0x040fe20000000019 */
[----:B------:R1:W-:Y:S01]  /*6910*/  STS.128 [R66+0x10], R8 ;  /* 0x0000100842007388 */ /* 0x0003e20000000c00 */
[----:B------:R-:W-:Y:S02]  /*6920*/  HADD2.F32 R0, -RZ, R77.H1_H1 ;  /* 0x3000004dff007230 */ /* 0x000fe40000004100 */
[----:B------:R-:W-:Y:S01]  /*6930*/  FFMA R26, R49, R3, R26 ;  /* 0x00000003311a7223 */ /* 0x000fe2000000001a */
[----:B------:R-:W-:Y:S01]  /*6940*/  HADD2.F32 R3, -RZ, R78.H1_H1 ;  /* 0x3000004eff037230 */ /* 0x000fe20000004100 */
[----:B------:R-:W-:Y:S01]  /*6950*/  F2FP.F16.F32.PACK_AB R16, R17, R16 ;  /* 0x000000101110723e */ /* 0x000fe200000000ff */
[----:B------:R-:W-:Y:S01]  /*6960*/  HADD2.F32 R5, -RZ, R79.H1_H1 ;  /* 0x3000004fff057230 */ /* 0x000fe20000004100 */
[----:B------:R-:W-:Y:S01]  /*6970*/  F2FP.F16.F32.PACK_AB R17, R23, R18 ;  /* 0x000000121711723e */ /* 0x000fe200000000ff */
[----:B------:R-:W-:Y:S01]  /*6980*/  FFMA R31, R49, R0, R31 ;  /* 0x00000000311f7223 */ /* 0x000fe2000000001f */
[----:B------:R-:W-:Y:S01]  /*6990*/  FMUL R35, R47, R35 ;  /* 0x000000232f237220 */ /* 0x000fe20000400000 */
[----:B------:R-:W-:Y:S01]  /*69a0*/  F2FP.F16.F32.PACK_AB R18, R21, R20 ;  /* 0x000000141512723e */ /* 0x000fe200000000ff */
[----:B------:R-:W-:Y:S01]  /*69b0*/  FFMA R28, R49, R2, R28 ;  /* 0x00000002311c7223 */ /* 0x000fe2000000001c */
[----:B------:R-:W-:Y:S01]  /*69c0*/  F2FP.F16.F32.PACK_AB R19, R27, R22 ;  /* 0x000000161b13723e */ /* 0x000fe200000000ff */
[C---:B------:R-:W-:Y:S01]  /*69d0*/  FFMA R29, R49.reuse, R3, R29 ;  /* 0x00000003311d7223 */ /* 0x040fe2000000001d */
[C---:B------:R-:W-:Y:S01]  /*69e0*/  FFMA R30, R49.reuse, R4, R30 ;  /* 0x00000004311e7223 */ /* 0x040fe2000000001e */
[----:B------:R-:W-:Y:S01]  /*69f0*/  FFMA R35, R49, R5, R35 ;  /* 0x0000000531237223 */ /* 0x000fe20000000023 */
[----:B------:R-:W-:Y:S01]  /*6a00*/  F2FP.F16.F32.PACK_AB R24, R25, R24 ;  /* 0x000000181918723e */ /* 0x000fe200000000ff */
[----:B------:R1:W-:Y:S01]  /*6a10*/  STS.128 [R65+0x20], R16 ;  /* 0x0000201041007388 */ /* 0x0003e20000000c00 */
[----:B------:R-:W-:Y:S02]  /*6a20*/  F2FP.F16.F32.PACK_AB R25, R31, R26 ;  /* 0x0000001a1f19723e */ /* 0x000fe400000000ff */
[----:B------:R-:W-:Y:S02]  /*6a30*/  F2FP.F16.F32.PACK_AB R26, R29, R28 ;  /* 0x0000001c1d1a723e */ /* 0x000fe400000000ff */
[----:B------:R-:W-:Y:S05]  /*6a40*/  F2FP.F16.F32.PACK_AB R27, R35, R30 ;  /* 0x0000001e231b723e */ /* 0x000fea00000000ff */
[----:B------:R1:W-:Y:S01]  /*6a50*/  STS.128 [R64+0x10], R24 ;  /* 0x0000101840007388 */ /* 0x0003e20000000c00 */
[----:B------:R-:W-:Y:S01]  /*6a60*/  @!PT LDS RZ, [RZ] ;  /* 0x00000000fffff984 */ /* 0x000fe20000000800 */
[----:B------:R-:W-:Y:S01]  /*6a70*/  @!PT LDS RZ, [RZ] ;  /* 0x00000000fffff984 */ /* 0x000fe20000000800 */
[----:B------:R-:W-:Y:S01]  /*6a80*/  @!PT LDS RZ, [RZ] ;  /* 0x00000000fffff984 */ /* 0x000fe20000000800 */
[----:B------:R-:W-:Y:S01]  /*6a90*/  @!PT LDS RZ, [RZ] ;  /* 0x00000000fffff984 */ /* 0x000fe20000000800 */
[----:B------:R2:W-:Y:S07]  /*6aa0*/  MEMBAR.ALL.CTA ;  /* 0x0000000000007992 */ /* 0x0005ee0000008000 */
[----:B--2---:R-:W2:Y:S02]  /*6ab0*/  FENCE.VIEW.ASYNC.S ;  /* 0x00000000000073c6 */ /* 0x004ea40000000000 */
[----:B--2---:R-:W-:Y:S06]  /*6ac0*/  BAR.SYNC.DEFER_BLOCKING 0x1, 0x80 ;  /* 0x0042000000007b1d */ /* 0x004fec0000010000 */
[----:B------:R-:W-:Y:S05]  /*6ad0*/  @P0 BRA `(.L_x_108) ;  /* 0x00000000001c0947 */ /* 0x000fea0003800000 */
[----:B------:R-:W-:Y:S01]  /*6ae0*/  R2UR UR4, R72 ;  /* 0x00000000480472ca */ /* 0x000fe200000e0000 */
[----:B------:R-:W-:Y:S01]  /*6af0*/  UIADD3 UR6, UP0, UPT, UR54, 0x680, URZ ;  /* 0x0000068036067890 */ /* 0x000fe2000ff1e0ff */
[----:B------:R-:W-:Y:S03]  /*6b00*/  UMOV UR43, UR36 ;  /* 0x00000024002b7c82 */ /* 0x000fe60008000000 */
[----:B------:R-:W-:Y:S08]  /*6b10*/  UIADD3.X UR7, UPT, UPT, URZ, UR55, URZ, UP0, !UPT ;  /* 0x00000037ff077290 */ /* 0x000ff000087fe4ff */
[----:B------:R-:W-:Y:S09]  /*6b20*/  UIADD3 UR40, UPT, UPT, UR48, 0x200, UR4 ;  /* 0x0000020030287890 */ /* 0x000ff2000fffe004 */
[----:B------:R2:W-:Y:S02]  /*6b30*/  UTMASTG.3D [UR40], [UR6] ;  /* 0x00000028060073b5 */ /* 0x0005e40008010000 */
[----:B--2---:R0:W-:Y:S02]  /*6b40*/  UTMACMDFLUSH ;  /* 0x00000000000079b7 */ /* 0x0041e40000000000 */
.L_x_108:
[----:B------:R-:W-:Y:S05]  /*6b50*/  BSYNC.RECONVERGENT B0 ;  /* 0x0000000000007941 */ /* 0x000fea0003800200 */
.L_x_107:
[----:B------:R-:W-:Y:S01]  /*6b60*/  UIADD3 UR40, UPT, UPT, UR56, 0x1, URZ ;  /* 0x0000000138287890 */ /* 0x000fe2000fffe0ff */
[----:B------:R-:W-:Y:S03]  /*6b70*/  BSSY.RECONVERGENT B0, `(.L_x_109) ;  /* 0x0000005000007945 */ /* 0x000fe60003800200 */
[----:B------:R-:W-:Y:S04]  /*6b80*/  UISETP.NE.AND UP0, UPT, UR40, 0x3, UPT ;  /* 0x000000032800788c */ /* 0x000fe8000bf05270 */
[----:B------:R-:W-:Y:S01]  /*6b90*/  USEL UR43, UR40, URZ, UP0 ;  /* 0x000000ff282b7287 */ /* 0x000fe20008000000 */
[----:B------:R-:W-:Y:S11]  /*6ba0*/  @P0 BRA `(.L_x_110) ;  /* 0x0000000000040947 */ /* 0x000ff60003800000 */
[----:B------:R-:W-:Y:S04]  /*6bb0*/  DEPBAR.LE SB0, 0x1 ;  /* 0x000080400000791a */ /* 0x000fe80000000000 */
.L_x_110:
[----:B------:R-:W-:Y:S05]  /*6bc0*/  BSYNC.RECONVERGENT B0 ;  /* 0x0000000000007941 */ /* 0x000fea0003800200 */
.L_x_109:
[----:B------:R-:W-:Y:S01]  /*6bd0*/  BAR.SYNC.DEFER_BLOCKING 0x1, 0x80 ;  /* 0x0042000000007b1d */ /* 0x000fe20000010000 */
[----:B------:R-:W-:Y:S01]  /*6be0*/  ISETP.NE.AND P1, PT, R104, RZ, PT ;  /* 0x000000ff6800720c */ /* 0x000fe20003f25270 */
[----:B------:R-:W-:Y:S01]  /*6bf0*/  UISETP.NE.AND UP0, UPT, UR50, URZ, UPT ;  /* 0x000000ff3200728c */ /* 0x000fe2000bf05270 */
[----:B------:R-:W-:Y:S11]  /*6c00*/  LEA R2, R74, UR48, 0x3 ;  /* 0x000000304a027c11 */ /* 0x000ff6000f8e18ff */
[----:B------:R-:W-:Y:S01]  /*6c10*/  @P1 SHF.L.U32 R3, R107, 0x1f, RZ ;  /* 0x0000001f6b031819 */ /* 0x000fe200000006ff */
[----:B------:R-:W-:Y:S06]  /*6c20*/  BRA.U !UP0, `(.L_x_111) ;  /* 0x0000000108247547 */ /* 0x000fec000b800000 */
[----:B------:R-:W-:Y:S01]  /*6c30*/  IMAD.U32 R4, RZ, RZ, UR49 ;  /* 0x00000031ff047e24 */ /* 0x000fe2000f8e00ff */
[----:B------:R-:W-:Y:S01]  /*6c40*/  MOV R0, UR37 ;  /* 0x0000002500007c02 */ /* 0x000fe20008000f00 */
[----:B------:R-:W-:Y:S03]  /*6c50*/  UIADD3 UR49, UPT, UPT, UR49, 0x1, URZ ;  /* 0x0000000131317890 */ /* 0x000fe6000fffe0ff */
[----:B------:R-:W-:Y:S01]  /*6c60*/  @P1 LEA R4, R4, UR48, 0x3 ;  /* 0x0000003004041c11 */ /* 0x000fe2000f8e18ff */
[----:B------:R-:W-:Y:S04]  /*6c70*/  UISETP.NE.AND UP0, UPT, UR49, 0x3, UPT ;  /* 0x000000033100788c */ /* 0x000fe8000bf05270 */
[----:B------:R-:W-:Y:S01]  /*6c80*/  @P1 VIADD R4, R4, 0x118 ;  /* 0x0000011804041836 */ /* 0x000fe20000000000 */
[----:B------:R-:W-:Y:S04]  /*6c90*/  USEL UR49, UR49, URZ, UP0 ;  /* 0x000000ff31317287 */ /* 0x000fe80008000000 */
[----:B------:R-:W-:Y:S04]  /*6ca0*/  @P1 PRMT R0, R0, 0x654, R4 ;  /* 0x0000065400001816 */ /* 0x000fe80000000004 */
[----:B------:R2:W-:Y:S04]  /*6cb0*/  @P1 SYNCS.ARRIVE.TRANS64.RED.A1T0 RZ, [R0+URZ], RZ ;  /* 0x000000ff00ff19a7 */ /* 0x0005e800081004ff */
.L_x_111:
[----:B------:R-:W4:Y:S01]  /*6cc0*/  @P1 SYNCS.PHASECHK.TRANS64.TRYWAIT P0, [R2+URZ+0x100], R3 ;  /* 0x00010003020015a7 */ /* 0x000f2200080011ff */
[----:B------:R-:W-:Y:S01]  /*6cd0*/  BSSY B1, `(.L_x_112) ;  /* 0x0000015000017945 */ /* 0x000fe20003800000 */
[----:B----4-:R-:W-:Y:S03]  /*6ce0*/  @P1 SEL R75, RZ, 0x1, !P0 ;  /* 0x00000001ff4b1807 */ /* 0x010fe60004000000 */
[----:B------:R-:W-:Y:S05]  /*6cf0*/  @!P1 BRA `(.L_x_113) ;  /* 0x0000000000489947 */ /* 0x000fea0003800000 */
[----:B------:R-:W-:Y:S01]  /*6d00*/  ISETP.NE.AND P1, PT, R108, RZ, PT ;  /* 0x000000ff6c00720c */ /* 0x000fe20003f25270 */
[----:B------:R-:W-:Y:S01]  /*6d10*/  BSSY B0, `(.L_x_114) ;  /* 0x000000a000007945 */ /* 0x000fe20003800000 */
[----:B------:R-:W-:Y:S11]  /*6d20*/  ISETP.NE.AND P0, PT, R75, RZ, PT ;  /* 0x000000ff4b00720c */ /* 0x000ff60003f05270 */
[----:B------:R-:W-:Y:S04]  /*6d30*/  @P1 IMAD R74, R74, 0x2000, R99 ;  /* 0x000020004a4a1824 */ /* 0x000fe800078e0263 */
[----:B------:R-:W-:Y:S01]  /*6d40*/  @P1 IMAD.IADD R4, R106, 0x1, R74 ;  /* 0x000000016a041824 */ /* 0x000fe200078e024a */
[----:B------:R-:W-:Y:S03]  /*6d50*/  @P1 IADD3 R3, PT, PT, R105, R74, RZ ;  /* 0x0000004a69031210 */ /* 0x000fe60007ffe0ff */
[----:B--2---:R-:W-:Y:S01]  /*6d60*/  @P1 IMAD.IADD R0, R98, 0x1, R4 ;  /* 0x0000000162001824 */ /* 0x004fe200078e0204 */
[----:B------:R-:W-:Y:S06]  /*6d70*/  @P0 BRA `(.L_x_115) ;  /* 0x00000000000c0947 */ /* 0x000fec0003800000 */
[----:B------:R-:W-:Y:S04]  /*6d80*/  SHF.L.U32 R107, R107, 0x1f, RZ ;  /* 0x0000001f6b6b7819 */ /* 0x000fe800000006ff */
[----:B------:R-:W2:Y:S02]  /*6d90*/  SYNCS.PHASECHK.TRANS64.TRYWAIT P0, [R2+URZ+0x100], R107 ;  /* 0x0001006b020075a7 */ /* 0x000ea400080011ff */
[----:B--2---:R-:W-:Y:S05]  /*6da0*/  @!P0 BRA `(.L_x_116) ;  /* 0x0000001c00488947 */ /* 0x004fea0003800000 */
.L_x_115:
[----:B------:R-:W-:Y:S05]  /*6db0*/  BSYNC B0 ;  /* 0x0000000000007941 */ /* 0x000fea0003800000 */
.L_x_114:
[----:B------:R-:W-:Y:S11]  /*6dc0*/  ISETP.NE.AND P0, PT, R108, RZ, PT ;  /* 0x000000ff6c00720c */ /* 0x000ff60003f05270 */
[----:B------:R-:W-:Y:S02]  /*6dd0*/  @!UPT UIADD3 URZ, UPT, UPT, URZ, URZ, URZ ;  /* 0x000000fffffff290 */ /* 0x000fe4000fffe0ff */
[----:B------:R4:W1:Y:S04]  /*6de0*/  @P0 LDS.128 R56, [R74] ;  /* 0x000000004a380984 */ /* 0x0008680000000c00 */
[----:B------:R4:W1:Y:S04]  /*6df0*/  @P0 LDS.128 R68, [R3+0x20] ;  /* 0x0000200003440984 */ /* 0x0008680000000c00 */
[----:B------:R4:W1:Y:S04]  /*6e00*/  @P0 LDS.128 R60, [R4+0x10] ;  /* 0x00001000043c0984 */ /* 0x0008680000000c00 */
[----:B------:R4:W1:Y:S02]  /*6e10*/  @P0 LDS.128 R76, [R0+0x10] ;  /* 0x00001000004c0984 */ /* 0x0008640000000c00 */
.L_x_113:
[----:B------:R-:W-:Y:S05]  /*6e20*/  BSYNC B1 ;  /* 0x0000000000017941 */ /* 0x000fea0003800000 */
.L_x_112:
[----:B--2-4-:R-:W-:Y:S05]  /*6e30*/  VIADD R0, R48, 0x20 ;  /* 0x0000002030007836 */ /* 0x014fea0000000000 */
[----:B------:R-:W-:Y:S04]  /*6e40*/  SHF.R.U32.HI R0, RZ, 0x15, R0 ;  /* 0x00000015ff007819 */ /* 0x000fe80000011600 */
[----:B------:R-:W-:Y:S11]  /*6e50*/  LOP3.LUT P0, RZ, R0, 0x3, R92, 0x48, !PT ;  /* 0x0000000300ff7812 */ /* 0x000ff6000780485c */
[----:B------:R-:W-:Y:S02]  /*6e60*/  @!UPT UIADD3 URZ, UPT, UPT, URZ, URZ, URZ ;  /* 0x000000fffffff290 */ /* 0x000fe4000fffe0ff */
[----:B------:R-:W-:Y:S05]  /*6e70*/  @!P0 BRA `(.L_x_117) ;  /* 0x0000000000408947 */ /* 0x000fea0003800000 */
[----:B------:R-:W2:Y:S01]  /*6e80*/  LDCU.64 UR8, c[0x4][0x70] ;  /* 0x01000e00ff0877ac */ /* 0x000ea20008000a00 */
[----:B------:R-:W-:Y:S01]  /*6e90*/  MOV R3, 0x0 ;  /* 0x0000000000037802 */ /* 0x000fe20000000f00 */
[----:B------:R-:W-:Y:S02]  /*6ea0*/  HFMA2 R12, -RZ, RZ, 0, 5.9604644775390625e-08 ;  /* 0x00000001ff0c7431 */ /* 0x000fe400000001ff */
[----:B-1----:R-:W-:Y:S02]  /*6eb0*/  IMAD.MOV.U32 R8, RZ, RZ, 0x192 ;  /* 0x00000192ff087424 */ /* 0x002fe400078e00ff */
[----:B------:R-:W-:Y:S01]  /*6ec0*/  IMAD.MOV.U32 R13, RZ, RZ, RZ ;  /* 0x000000ffff0d7224 */ /* 0x000fe200078e00ff */
[----:B------:R-:W1:Y:S01]  /*6ed0*/  LDCU.64 UR6, c[0x4][0x78] ;  /* 0x01000f00ff0677ac */ /* 0x000e620008000a00 */
[----:B------:R-:W4:Y:S01]  /*6ee0*/  LDC.64 R2, c[0x4][R3] ;  /* 0x0100000003027b82 */ /* 0x000f220000000a00 */
[----:B------:R-:W5:Y:S01]  /*6ef0*/  LDCU.64 UR4, c[0x4][0x10] ;  /* 0x01000200ff0477ac */ /* 0x000f620008000a00 */
[----:B--2---:R-:W-:Y:S01]  /*6f00*/  MOV R5, UR9 ;  /* 0x0000000900057c02 */ /* 0x004fe20008000f00 */
[----:B------:R-:W-:Y:S01]  /*6f10*/  IMAD.U32 R4, RZ, RZ, UR8 ;  /* 0x00000008ff047e24 */ /* 0x000fe2000f8e00ff */
[----:B-1----:R-:W-:Y:S01]  /*6f20*/  MOV R7, UR7 ;  /* 0x0000000700077c02 */ /* 0x002fe20008000f00 */
[----:B------:R-:W-:Y:S01]  /*6f30*/  IMAD.U32 R6, RZ, RZ, UR6 ;  /* 0x00000006ff067e24 */ /* 0x000fe2000f8e00ff */
[----:B-----5:R-:W-:Y:S01]  /*6f40*/  MOV R11, UR5 ;  /* 0x00000005000b7c02 */ /* 0x020fe20008000f00 */
[----:B------:R-:W-:Y:S02]  /*6f50*/  IMAD.U32 R10, RZ, RZ, UR4 ;  /* 0x00000004ff0a7e24 */ /* 0x000fe4000f8e00ff */
[----:B------:R-:W-:Y:S07]  /*6f60*/  LEPC R20, `(.L_x_117) ;  /* 0x000000001014794e */ /* 0x000fee0000000000 */
[----:B---34-:R-:W-:Y:S05]  /*6f70*/  CALL.ABS.NOINC R2 ;  /* 0x0000000002007343 */ /* 0x018fea0003c00000 */
.L_x_117:
[----:B------:R-:W-:Y:S01]  /*6f80*/  ISETP.NE.AND P0, PT, R100, RZ, PT ;  /* 0x000000ff6400720c */ /* 0x000fe20003f05270 */
[----:B------:R-:W-:Y:S05]  /*6f90*/  WARPSYNC.ALL ;  /* 0x0000000000007948 */ /* 0x000fea0003800000 */
[----:B------:R-:W-:Y:S01]  /*6fa0*/  R2UR UR4, R48 ;  /* 0x00000000300472ca */ /* 0x000fe200000e0000 */
[--C-:B-1----:R-:W-:Y:S01]  /*6fb0*/  HADD2.F32 R0, -RZ, R56.reuse.H0_H0 ;  /* 0x20000038ff007230 */ /* 0x102fe20000004100 */
[----:B------:R-:W-:Y:S01]  /*6fc0*/  R2UR UR5, R73 ;  /* 0x00000000490572ca */ /* 0x000fe200000e0000 */
[----:B------:R-:W-:Y:S01]  /*6fd0*/  HADD2.F32 R2, -RZ, R56.H1_H1 ;  /* 0x30000038ff027230 */ /* 0x000fe20000004100 */
[----:B------:R-:W-:Y:S01]  /*6fe0*/  USHF.L.U32 UR8, UR43, 0xd, URZ ;  /* 0x0000000d2b087899 */ /* 0x000fe200080006ff */
[--C-:B------:R-:W-:Y:S01]  /*6ff0*/  HADD2.F32 R3, -RZ, R57.reuse.H0_H0 ;  /* 0x20000039ff037230 */ /* 0x100fe20000004100 */
[----:B------:R-:W-:Y:S01]  /*7000*/  BSSY.RECONVERGENT B0, `(.L_x_118) ;  /* 0x000008b000007945 */ /* 0x000fe20003800200 */
[----:B------:R-:W-:Y:S02]  /*7010*/  HADD2.F32 R48, -RZ, R57.H1_H1 ;  /* 0x30000039ff307230 */ /* 0x000fe40000004100 */
[--C-:B------:R-:W-:Y:S02]  /*7020*/  HADD2.F32 R50, -RZ, R58.reuse.H0_H0 ;  /* 0x2000003aff327230 */ /* 0x100fe40000004100 */
[----:B------:R-:W-:Y:S02]  /*7030*/  HADD2.F32 R51, -RZ, R58.H1_H1 ;  /* 0x3000003aff337230 */ /* 0x000fe40000004100 */
[----:B------:R-:W1:Y:S01]  /*7040*/  LDTM.x32 R4, tmem[UR4+0x20] ;  /* 0x00002004000479ee */ /* 0x000e6200082c0000 */
[----:B------:R-:W-:Y:S01]  /*7050*/  NOP ;  /* 0x0000000000007918 */ /* 0x000fe20000000000 */
[----:B------:R-:W-:Y:S01]  /*7060*/  UIADD3 UR5, UPT, UPT, UR5, 0x180, URZ ;  /* 0x0000018005057890 */ /* 0x000fe2000fffe0ff */
[--C-:B------:R-:W-:Y:S02]  /*7070*/  HADD2.F32 R52, -RZ, R59.reuse.H0_H0 ;  /* 0x2000003bff347230 */ /* 0x100fe40000004100 */
[----:B------:R-:W-:Y:S01]  /*7080*/  HADD2.F32 R53, -RZ, R59.H1_H1 ;  /* 0x3000003bff357230 */ /* 0x000fe20000004100 */
[----:B------:R-:W-:Y:S01]  /*7090*/  UPRMT UR5, UR37, 0x654, UR5 ;  /* 0x0000065425057896 */ /* 0x000fe20008000005 */
[--C-:B------:R-:W-:Y:S02]  /*70a0*/  HADD2.F32 R54, -RZ, R60.reuse.H0_H0 ;  /* 0x2000003cff367230 */ /* 0x100fe40000004100 */
[----:B------:R-:W-:Y:S02]  /*70b0*/  HADD2.F32 R55, -RZ, R60.H1_H1 ;  /* 0x3000003cff377230 */ /* 0x000fe40000004100 */
[--C-:B------:R-:W-:Y:S02]  /*70c0*/  HADD2.F32 R56, -RZ, R61.reuse.H0_H0 ;  /* 0x2000003dff387230 */ /* 0x100fe40000004100 */
[----:B------:R-:W-:Y:S02]  /*70d0*/  HADD2.F32 R57, -RZ, R61.H1_H1 ;  /* 0x3000003dff397230 */ /* 0x000fe40000004100 */
[----:B-1----:R-:W-:Y:S01]  /*70e0*/  SYNCS.ARRIVE.TRANS64.RED.A1T0 RZ, [UR5], RZ ;  /* 0x000000ffffff79a7 */ /* 0x002fe20008100405 */
[--C-:B------:R-:W-:Y:S02]  /*70f0*/  HADD2.F32 R58, -RZ, R62.reuse.H0_H0 ;  /* 0x2000003eff3a7230 */ /* 0x100fe40000004100 */
[----:B------:R-:W-:Y:S02]  /*7100*/  HADD2.F32 R59, -RZ, R62.H1_H1 ;  /* 0x3000003eff3b7230 */ /* 0x000fe40000004100 */
[--C-:B------:R-:W-:Y:S02]  /*7110*/  HADD2.F32 R60, -RZ, R63.reuse.H0_H0 ;  /* 0x2000003fff3c7230 */ /* 0x100fe40000004100 */
[----:B------:R-:W-:Y:S02]  /*7120*/  HADD2.F32 R61, -RZ, R63.H1_H1 ;  /* 0x3000003fff3d7230 */ /* 0x000fe40000004100 */
[C---:B------:R-:W-:Y:S01]  /*7130*/  FMUL R4, R47.reuse, R4 ;  /* 0x000000042f047220 */ /* 0x040fe20000400000 */
[C---:B------:R-:W-:Y:S01]  /*7140*/  FMUL R5, R47.reuse, R5 ;  /* 0x000000052f057220 */ /* 0x040fe20000400000 */
[C---:B------:R-:W-:Y:S01]  /*7150*/  FMUL R6, R47.reuse, R6 ;  /* 0x000000062f067220 */ /* 0x040fe20000400000 */
[----:B------:R-:W-:Y:S01]  /*7160*/  FMUL R7, R47, R7 ;  /* 0x000000072f077220 */ /* 0x000fe20000400000 */
[C---:B------:R-:W-:Y:S01]  /*7170*/  FFMA R4, R49.reuse, R0, R4 ;  /* 0x0000000031047223 */ /* 0x040fe20000000004 */
[C---:B------:R-:W-:Y:S01]  /*7180*/  FFMA R5, R49.reuse, R2, R5 ;  /* 0x0000000231057223 */ /* 0x040fe20000000005 */
[C---:B------:R-:W-:Y:S01]  /*7190*/  FFMA R6, R49.reuse, R3, R6 ;  /* 0x0000000331067223 */ /* 0x040fe20000000006 */
[----:B------:R-:W-:Y:S01]  /*71a0*/  FFMA R7, R49, R48, R7 ;  /* 0x0000003031077223 */ /* 0x000fe20000000007 */
[C---:B------:R-:W-:Y:S01]  /*71b0*/  FMUL R8, R47.reuse, R8 ;  /* 0x000000082f087220 */ /* 0x040fe20000400000 */
[----:B------:R-:W-:Y:S01]  /*71c0*/  FMUL R9, R47, R9 ;  /* 0x000000092f097220 */ /* 0x000fe20000400000 */
[----:B------:R-:W-:Y:S01]  /*71d0*/  F2FP.F16.F32.PACK_AB R4, R5, R4 ;  /* 0x000000040504723e */ /* 0x000fe200000000ff */
[----:B------:R-:W-:Y:S01]  /*71e0*/  FMUL R0, R47, R10 ;  /* 0x0000000a2f007220 */ /* 0x000fe20000400000 */
[----:B------:R-:W-:Y:S01]  /*71f0*/  F2FP.F16.F32.PACK_AB R5, R7, R6 ;  /* 0x000000060705723e */ /* 0x000fe200000000ff */
[C---:B------:R-:W-:Y:S01]  /*7200*/  FFMA R8, R49.reuse, R50, R8 ;  /* 0x0000003231087223 */ /* 0x040fe20000000008 */
[C---:B------:R-:W-:Y:S01]  /*7210*/  FFMA R9, R49.reuse, R51, R9 ;  /* 0x0000003331097223 */ /* 0x040fe20000000009 */
[----:B------:R-:W-:Y:S01]  /*7220*/  FFMA R0, R49, R52, R0 ;  /* 0x0000003431007223 */ /* 0x000fe20000000000 */
[C---:B------:R-:W-:Y:S01]  /*7230*/  FMUL R2, R47.reuse, R11 ;  /* 0x0000000b2f027220 */ /* 0x040fe20000400000 */
[C---:B------:R-:W-:Y:S01]  /*7240*/  FMUL R3, R47.reuse, R12 ;  /* 0x0000000c2f037220 */ /* 0x040fe20000400000 */
[----:B------:R-:W-:Y:S01]  /*7250*/  FMUL R10, R47, R13 ;  /* 0x0000000d2f0a7220 */ /* 0x000fe20000400000 */
[----:B------:R-:W-:Y:S01]  /*7260*/  F2FP.F16.F32.PACK_AB R6, R9, R8 ;  /* 0x000000080906723e */ /* 0x000fe200000000ff */
[C---:B------:R-:W-:Y:S01]  /*7270*/  FFMA R2, R49.reuse, R53, R2 ;  /* 0x0000003531027223 */ /* 0x040fe20000000002 */
[C---:B------:R-:W-:Y:S01]  /*7280*/  FFMA R3, R49.reuse, R54, R3 ;  /* 0x0000003631037223 */ /* 0x040fe20000000003 */
[----:B------:R-:W-:Y:S01]  /*7290*/  FFMA R10, R49, R55, R10 ;  /* 0x00000037310a7223 */ /* 0x000fe2000000000a */
[C---:B------:R-:W-:Y:S01]  /*72a0*/  FMUL R11, R47.reuse, R14 ;  /* 0x0000000e2f0b7220 */ /* 0x040fe20000400000 */
[C---:B------:R-:W-:Y:S01]  /*72b0*/  FMUL R15, R47.reuse, R15 ;  /* 0x0000000f2f0f7220 */ /* 0x040fe20000400000 */
[C---:B------:R-:W-:Y:S01]  /*72c0*/  FMUL R12, R47.reuse, R16 ;  /* 0x000000102f0c7220 */ /* 0x040fe20000400000 */
[----:B------:R-:W-:Y:S01]  /*72d0*/  FMUL R13, R47, R17 ;  /* 0x000000112f0d7220 */ /* 0x000fe20000400000 */
[----:B------:R-:W-:Y:S01]  /*72e0*/  FFMA R11, R49, R56, R11 ;  /* 0x00000038310b7223 */ /* 0x000fe2000000000b */
[----:B------:R-:W-:Y:S01]  /*72f0*/  FMUL R14, R47, R18 ;  /* 0x000000122f0e7220 */ /* 0x000fe20000400000 */
[----:B------:R-:W-:Y:S01]  /*7300*/  FFMA R15, R49, R57, R15 ;  /* 0x00000039310f7223 */ /* 0x000fe2000000000f */
[--C-:B------:R-:W-:Y:S02]  /*7310*/  HADD2.F32 R62, -RZ, R68.reuse.H0_H0 ;  /* 0x20000044ff3e7230 */ /* 0x100fe40000004100 */
[----:B------:R-:W-:Y:S01]  /*7320*/  FMUL R19, R47, R19 ;  /* 0x000000132f137220 */ /* 0x000fe20000400000 */
[----:B------:R-:W-:Y:S01]  /*7330*/  F2FP.F16.F32.PACK_AB R7, R2, R0 ;  /* 0x000000000207723e */ /* 0x000fe200000000ff */
[----:B------:R-:W-:Y:S01]  /*7340*/  FFMA R12, R49, R58, R12 ;  /* 0x0000003a310c7223 */ /* 0x000fe2000000000c */
[----:B------:R-:W-:Y:S02]  /*7350*/  HADD2.F32 R63, -RZ, R68.H1_H1 ;  /* 0x30000044ff3f7230 */ /* 0x000fe40000004100 */
[----:B------:R-:W-:Y:S01]  /*7360*/  FMUL R16, R47, R20 ;  /* 0x000000142f107220 */ /* 0x000fe20000400000 */
[----:B------:R-:W-:Y:S01]  /*7370*/  FFMA R13, R49, R59, R13 ;  /* 0x0000003b310d7223 */ /* 0x000fe2000000000d */
[----:B------:R1:W-:Y:S01]  /*7380*/  STS.128 [R99+UR8], R4 ;  /* 0x0000000463007988 */ /* 0x0003e20008000c08 */
[--C-:B---3--:R-:W-:Y:S02]  /*7390*/  HADD2.F32 R64, -RZ, R69.reuse.H0_H0 ;  /* 0x20000045ff407230 */ /* 0x108fe40000004100 */
[----:B------:R-:W-:Y:S01]  /*73a0*/  FMUL R17, R47, R21 ;  /* 0x000000152f117220 */ /* 0x000fe20000400000 */
[----:B------:R-:W-:Y:S01]  /*73b0*/  FFMA R14, R49, R60, R14 ;  /* 0x0000003c310e7223 */ /* 0x000fe2000000000e */
[----:B------:R-:W-:Y:S02]  /*73c0*/  HADD2.F32 R65, -RZ, R69.H1_H1 ;  /* 0x30000045ff417230 */ /* 0x000fe40000004100 */
[----:B------:R-:W-:Y:S01]  /*73d0*/  FMUL R18, R47, R22 ;  /* 0x000000162f127220 */ /* 0x000fe20000400000 */
[----:B------:R-:W-:Y:S01]  /*73e0*/  FFMA R19, R49, R61, R19 ;  /* 0x0000003d31137223 */ /* 0x000fe20000000013 */
[----:B------:R-:W-:Y:S02]  /*73f0*/  HADD2.F32 R66, -RZ, R70.H0_H0 ;  /* 0x20000046ff427230 */ /* 0x000fe40000004100 */
[----:B------:R-:W-:Y:S01]  /*7400*/  FMUL R23, R47, R23 ;  /* 0x000000172f177220 */ /* 0x000fe20000400000 */
[--C-:B------:R-:W-:Y:S02]  /*7410*/  HADD2.F32 R74, -RZ, R78.reuse.H0_H0 ;  /* 0x2000004eff4a7230 */ /* 0x100fe40000004100 */
[----:B------:R-:W-:Y:S01]  /*7420*/  FFMA R16, R49, R62, R16 ;  /* 0x0000003e31107223 */ /* 0x000fe20000000010 */
[----:B------:R-:W-:Y:S01]  /*7430*/  HADD2.F32 R75, -RZ, R78.H1_H1 ;  /* 0x3000004eff4b7230 */ /* 0x000fe20000004100 */
[----:B------:R-:W-:Y:S01]  /*7440*/  IADD3 R78, PT, PT, R99, UR8, RZ ;  /* 0x00000008634e7c10 */ /* 0x000fe2000fffe0ff */
[----:B------:R-:W-:Y:S02]  /*7450*/  HADD2.F32 R67, -RZ, R70.H1_H1 ;  /* 0x30000046ff437230 */ /* 0x000fe40000004100 */
[----:B------:R-:W-:Y:S01]  /*7460*/  FMUL R20, R47, R24 ;  /* 0x000000182f147220 */ /* 0x000fe20000400000 */
[----:B------:R-:W-:Y:S01]  /*7470*/  FFMA R17, R49, R63, R17 ;  /* 0x0000003f31117223 */ /* 0x000fe20000000011 */
[--C-:B------:R-:W-:Y:S02]  /*7480*/  HADD2.F32 R68, -RZ, R71.reuse.H0_H0 ;  /* 0x20000047ff447230 */ /* 0x100fe40000004100 */
[----:B------:R-:W-:Y:S01]  /*7490*/  FMUL R21, R47, R25 ;  /* 0x000000192f157220 */ /* 0x000fe20000400000 */
[----:B------:R-:W-:Y:S01]  /*74a0*/  FFMA R18, R49, R64, R18 ;  /* 0x0000004031127223 */ /* 0x000fe20000000012 */
[----:B------:R-:W-:Y:S02]  /*74b0*/  HADD2.F32 R69, -RZ, R71.H1_H1 ;  /* 0x30000047ff457230 */ /* 0x000fe40000004100 */
[----:B------:R-:W-:Y:S01]  /*74c0*/  FMUL R22, R47, R26 ;  /* 0x0000001a2f167220 */ /* 0x000fe20000400000 */
[----:B------:R-:W-:Y:S01]  /*74d0*/  F2FP.F16.F32.PACK_AB R8, R10, R3 ;  /* 0x000000030a08723e */ /* 0x000fe200000000ff */
[----:B------:R-:W-:Y:S01]  /*74e0*/  FFMA R23, R49, R65, R23 ;  /* 0x0000004131177223 */ /* 0x000fe20000000017 */
[----:B------:R-:W-:Y:S01]  /*74f0*/  F2FP.F16.F32.PACK_AB R9, R15, R11 ;  /* 0x0000000b0f09723e */ /* 0x000fe200000000ff */
[--C-:B------:R-:W-:Y:S02]  /*7500*/  HADD2.F32 R70, -RZ, R76.reuse.H0_H0 ;  /* 0x2000004cff467230 */ /* 0x100fe40000004100 */
[----:B------:R-:W-:Y:S01]  /*7510*/  FMUL R27, R47, R27 ;  /* 0x0000001b2f1b7220 */ /* 0x000fe20000400000 */
[----:B------:R-:W-:Y:S01]  /*7520*/  IADD3 R106, PT, PT, R106, R78, RZ ;  /* 0x0000004e6a6a7210 */ /* 0x000fe20007ffe0ff */
[----:B------:R-:W-:Y:S01]  /*7530*/  FFMA R20, R49, R66, R20 ;  /* 0x0000004231147223 */ /* 0x000fe20000000014 */
[----:B------:R-:W-:Y:S01]  /*7540*/  F2FP.F16.F32.PACK_AB R10, R13, R12 ;  /* 0x0000000c0d0a723e */ /* 0x000fe200000000ff */
[----:B------:R-:W-:Y:S01]  /*7550*/  HADD2.F32 R71, -RZ, R76.H1_H1 ;  /* 0x3000004cff477230 */ /* 0x000fe20000004100 */
[----:B------:R-:W-:Y:S01]  /*7560*/  F2FP.F16.F32.PACK_AB R11, R19, R14 ;  /* 0x0000000e130b723e */ /* 0x000fe200000000ff */
[----:B------:R-:W-:Y:S01]  /*7570*/  FMUL R24, R47, R28 ;  /* 0x0000001c2f187220 */ /* 0x000fe20000400000 */
[----:B------:R-:W-:Y:S01]  /*7580*/  FFMA R21, R49, R67, R21 ;  /* 0x0000004331157223 */ /* 0x000fe20000000015 */
[--C-:B------:R-:W-:Y:S02]  /*7590*/  HADD2.F32 R72, -RZ, R77.reuse.H0_H0 ;  /* 0x2000004dff487230 */ /* 0x100fe40000004100 */
[----:B------:R-:W-:Y:S01]  /*75a0*/  FMUL R25, R47, R29 ;  /* 0x0000001d2f197220 */ /* 0x000fe20000400000 */
[----:B------:R1:W-:Y:S01]  /*75b0*/  STS.128 [R106+0x10], R8 ;  /* 0x000010086a007388 */ /* 0x0003e20000000c00 */
[----:B------:R-:W-:Y:S01]  /*75c0*/  FFMA R22, R49, R68, R22 ;  /* 0x0000004431167223 */ /* 0x000fe20000000016 */
[----:B------:R-:W-:Y:S02]  /*75d0*/  HADD2.F32 R73, -RZ, R77.H1_H1 ;  /* 0x3000004dff497230 */ /* 0x000fe40000004100 */
[----:B------:R-:W-:Y:S01]  /*75e0*/  FMUL R26, R47, R30 ;  /* 0x0000001e2f1a7220 */ /* 0x000fe20000400000 */
[----:B------:R-:W-:Y:S01]  /*75f0*/  FFMA R27, R49, R69, R27 ;  /* 0x00000045311b7223 */ /* 0x000fe2000000001b */
        /* <DEDUP_REMOVED lines=10> */
[----:B------:R-:W-:Y:S01]  /*76a0*/  F2FP.F16.F32.PACK_AB R17, R23, R18 ;  /* 0x000000121711723e */ /* 0x000fe200000000ff */
[----:B------:R-:W-:Y:S01]  /*76b0*/  FFMA R31, R49, R73, R31 ;  /* 0x00000049311f7223 */ /* 0x000fe2000000001f */
[----:B------:R-:W-:Y:S01]  /*76c0*/  FMUL R35, R47, R35 ;  /* 0x000000232f237220 */ /* 0x000fe20000400000 */
[----:B------:R-:W-:Y:S01]  /*76d0*/  IADD3 R105, PT, PT, R105, R78, RZ ;  /* 0x0000004e69697210 */ /* 0x000fe20007ffe0ff */
[----:B------:R-:W-:Y:S01]  /*76e0*/  FFMA R28, R49, R74, R28 ;  /* 0x0000004a311c7223 */ /* 0x000fe2000000001c */
[----:B------:R-:W-:Y:S01]  /*76f0*/  F2FP.F16.F32.PACK_AB R18, R21, R20 ;  /* 0x000000141512723e */ /* 0x000fe200000000ff */
[----:B------:R-:W-:Y:S01]  /*7700*/  FFMA R29, R49, R75, R29 ;  /* 0x0000004b311d7223 */ /* 0x000fe2000000001d */
[----:B------:R-:W-:Y:S01]  /*7710*/  F2FP.F16.F32.PACK_AB R19, R27, R22 ;  /* 0x000000161b13723e */ /* 0x000fe200000000ff */
[C---:B------:R-:W-:Y:S01]  /*7720*/  FFMA R30, R49.reuse, R76, R30 ;  /* 0x0000004c311e7223 */ /* 0x040fe2000000001e */
[----:B------:R-:W-:Y:S01]  /*7730*/  FFMA R35, R49, R77, R35 ;  /* 0x0000004d31237223 */ /* 0x000fe20000000023 */
[----:B------:R-:W-:Y:S02]  /*7740*/  F2FP.F16.F32.PACK_AB R24, R25, R24 ;  /* 0x000000181918723e */ /* 0x000fe400000000ff */
[----:B------:R1:W-:Y:S01]  /*7750*/  STS.128 [R105+0x20], R16 ;  /* 0x0000201069007388 */ /* 0x0003e20000000c00 */
[----:B------:R-:W-:Y:S02]  /*7760*/  F2FP.F16.F32.PACK_AB R25, R31, R26 ;  /* 0x0000001a1f19723e */ /* 0x000fe400000000ff */
[----:B------:R-:W-:Y:S02]  /*7770*/  F2FP.F16.F32.PACK_AB R26, R29, R28 ;  /* 0x0000001c1d1a723e */ /* 0x000fe400000000ff */
[----:B------:R-:W-:Y:S02]  /*7780*/  F2FP.F16.F32.PACK_AB R27, R35, R30 ;  /* 0x0000001e231b723e */ /* 0x000fe400000000ff */
[----:B------:R-:W-:Y:S05]  /*7790*/  IADD3 R0, PT, PT, R98, R106, RZ ;  /* 0x0000006a62007210 */ /* 0x000fea0007ffe0ff */
        /* <DEDUP_REMOVED lines=9> */
[----:B------:R-:W-:Y:S02]  /*7830*/  UIADD3 UR10, UP0, UPT, UR54, 0x680, URZ ;  /* 0x00000680360a7890 */ /* 0x000fe4000ff1e0ff */
[----:B------:R-:W-:Y:S02]  /*7840*/  UIADD3 UR5, UPT, UPT, UR41, 0x20, URZ ;  /* 0x0000002029057890 */ /* 0x000fe4000fffe0ff */
[----:B------:R-:W-:Y:S02]  /*7850*/  UIADD3 UR4, UPT, UPT, UR48, 0x200, UR8 ;  /* 0x0000020030047890 */ /* 0x000fe4000fffe008 */
[----:B------:R-:W-:Y:S01]  /*7860*/  UIADD3.X UR11, UPT, UPT, URZ, UR55, URZ, UP0, !UPT ;  /* 0x00000037ff0b7290 */ /* 0x000fe200087fe4ff */
[----:B------:R-:W-:Y:S01]  /*7870*/  UMOV UR6, UR42 ;  /* 0x0000002a00067c82 */ /* 0x000fe20008000000 */
[----:B------:R-:W-:Y:S07]  /*7880*/  UMOV UR7, UR36 ;  /* 0x0000002400077c82 */ /* 0x000fee0008000000 */
[----:B------:R2:W-:Y:S02]  /*7890*/  UTMASTG.3D [UR4], [UR10] ;  /* 0x000000040a0073b5 */ /* 0x0005e40008010000 */
[----:B--2---:R0:W-:Y:S02]  /*78a0*/  UTMACMDFLUSH ;  /* 0x00000000000079b7 */ /* 0x0041e40000000000 */
.L_x_119:
[----:B------:R-:W-:Y:S05]  /*78b0*/  BSYNC.RECONVERGENT B0 ;  /* 0x0000000000007941 */ /* 0x000fea0003800200 */
.L_x_118:
[----:B------:R-:W-:Y:S01]  /*78c0*/  UIADD3 UR43, UPT, UPT, UR43, 0x1, URZ ;  /* 0x000000012b2b7890 */ /* 0x000fe2000fffe0ff */
[----:B------:R-:W-:Y:S03]  /*78d0*/  BSSY.RECONVERGENT B0, `(.L_x_120) ;  /* 0x0000008000007945 */ /* 0x000fe60003800200 */
[----:B------:R-:W-:Y:S04]  /*78e0*/  UISETP.NE.AND UP0, UPT, UR43, 0x3, UPT ;  /* 0x000000032b00788c */ /* 0x000fe8000bf05270 */
[----:B------:R-:W-:Y:S02]  /*78f0*/  UISETP.EQ.XOR UP1, UPT, UR40, 0x3, !UP0 ;  /* 0x000000032800788c */ /* 0x000fe4000c722a70 */
[----:B------:R-:W-:Y:S02]  /*7900*/  USEL UR56, UR43, URZ, UP0 ;  /* 0x000000ff2b387287 */ /* 0x000fe40008000000 */
[----:B------:R-:W-:Y:S04]  /*7910*/  USEL UR4, URZ, 0x1, !UP1 ;  /* 0x00000001ff047887 */ /* 0x000fe8000c800000 */
[----:B------:R-:W-:Y:S01]  /*7920*/  ULOP3.LUT UR51, UR51, UR4, URZ, 0x3c, !UPT ;  /* 0x0000000433337292 */ /* 0x000fe2000f8e3cff */
[----:B------:R-:W-:Y:S11]  /*7930*/  @P0 BRA `(.L_x_121) ;  /* 0x0000000000040947 */ /* 0x000ff60003800000 */
[----:B------:R-:W-:Y:S04]  /*7940*/  DEPBAR.LE SB0, 0x1 ;  /* 0x000080400000791a */ /* 0x000fe80000000000 */
.L_x_121:
[----:B------:R-:W-:Y:S05]  /*7950*/  BSYNC.RECONVERGENT B0 ;  /* 0x0000000000007941 */ /* 0x000fea0003800200 */
.L_x_120:
[----:B------:R-:W-:Y:S01]  /*7960*/  BAR.SYNC.DEFER_BLOCKING 0x1, 0x80 ;  /* 0x0042000000007b1d */ /* 0x000fe20000010000 */
[----:B------:R-:W-:Y:S01]  /*7970*/  UISETP.NE.AND UP0, UPT, UR50, -0x2, UPT ;  /* 0xfffffffe3200788c */ /* 0x000fe2000bf05270 */
[----:B------:R-:W-:Y:S08]  /*7980*/  IADD3 R45, PT, PT, R45, 0x1, RZ ;  /* 0x000000012d2d7810 */ /* 0x000ff00007ffe0ff */
[----:B------:R-:W-:Y:S05]  /*7990*/  BRA.U !UP0, `(.L_x_122) ;  /* 0x0000000108287547 */ /* 0x000fea000b800000 */
[----:B------:R-:W-:Y:S01]  /*79a0*/  ISETP.NE.AND P0, PT, R104, RZ, PT ;  /* 0x000000ff6800720c */ /* 0x000fe20003f05270 */
[----:B------:R-:W-:Y:S01]  /*79b0*/  IMAD.U32 R2, RZ, RZ, UR49 ;  /* 0x00000031ff027e24 */ /* 0x000fe2000f8e00ff */
[----:B------:R-:W-:Y:S01]  /*79c0*/  UIADD3 UR49, UPT, UPT, UR49, 0x1, URZ ;  /* 0x0000000131317890 */ /* 0x000fe2000fffe0ff */
[----:B-1----:R-:W-:Y:S03]  /*79d0*/  IMAD.U32 R0, RZ, RZ, UR37 ;  /* 0x00000025ff007e24 */ /* 0x002fe6000f8e00ff */
[----:B------:R-:W-:Y:S04]  /*79e0*/  UISETP.NE.AND UP0, UPT, UR49, 0x3, UPT ;  /* 0x000000033100788c */ /* 0x000fe8000bf05270 */
[----:B------:R-:W-:Y:S03]  /*79f0*/  USEL UR49, UR49, URZ, UP0 ;  /* 0x000000ff31317287 */ /* 0x000fe60008000000 */
[----:B------:R-:W-:Y:S05]  /*7a00*/  @P0 LEA R2, R2, UR48, 0x3 ;  /* 0x0000003002020c11 */ /* 0x000fea000f8e18ff */
[----:B------:R-:W-:Y:S05]  /*7a10*/  @P0 VIADD R2, R2, 0x118 ;  /* 0x0000011802020836 */ /* 0x000fea0000000000 */
[----:B------:R-:W-:Y:S04]  /*7a20*/  @P0 PRMT R0, R0, 0x654, R2 ;  /* 0x0000065400000816 */ /* 0x000fe80000000002 */
[----:B------:R2:W-:Y:S03]  /*7a30*/  @P0 SYNCS.ARRIVE.TRANS64.RED.A1T0 RZ, [R0+URZ], RZ ;  /* 0x000000ff00ff09a7 */ /* 0x0005e600081004ff */
.L_x_122:
[----:B------:R-:W-:Y:S01]  /*7a40*/  ISETP.NE.AND P2, PT, R101, RZ, PT ;  /* 0x000000ff6500720c */ /* 0x000fe20003f45270 */
[----:B------:R-:W-:Y:S01]  /*7a50*/  UIADD3 UR50, UPT, UPT, UR50, 0x2, URZ ;  /* 0x0000000232327890 */ /* 0x000fe2000fffe0ff */
[----:B------:R-:W-:Y:S01]  /*7a60*/  ISETP.NE.AND P0, PT, R103, 0x2, PT ;  /* 0x000000026700780c */ /* 0x000fe20003f05270 */
[----:B------:R-:W-:Y:S01]  /*7a70*/  IMAD.IADD R14, R43, 0x1, R86 ;  /* 0x000000012b0e7824 */ /* 0x000fe200078e0256 */
[----:B------:R-:W-:Y:S01]  /*7a80*/  ISETP.NE.AND P1, PT, R45, 0x4, PT ;  /* 0x000000042d00780c */ /* 0x000fe20003f25270 */
[----:B------:R-:W-:Y:S01]  /*7a90*/  IMAD.IADD R15, R44, 0x1, R87 ;  /* 0x000000012c0f7824 */ /* 0x000fe200078e0257 */
[----:B------:R-:W-:Y:S02]  /*7aa0*/  SEL R2, RZ, 0x1, P0 ;  /* 0x00000001ff027807 */ /* 0x000fe40000000000 */
[----:B-12---:R-:W-:Y:S02]  /*7ab0*/  SEL R0, RZ, 0x1, P1 ;  /* 0x00000001ff007807 */ /* 0x006fe40000800000 */
[----:B------:R-:W-:Y:S02]  /*7ac0*/  LOP3.LUT R96, R96, R2, RZ, 0x3c, !PT ;  /* 0x0000000260607212 */ /* 0x000fe400078e3cff */
[----:B------:R-:W-:Y:S02]  /*7ad0*/  LOP3.LUT R97, R97, R0, RZ, 0x3c, !PT ;  /* 0x0000000061617212 */ /* 0x000fe400078e3cff */
[----:B------:R-:W-:Y:S02]  /*7ae0*/  @P2 R2UR UR36, R95 ;  /* 0x000000005f2422ca */ /* 0x000fe400000e0000 */
[----:B------:R-:W-:Y:S02]  /*7af0*/  SEL R103, R103, RZ, P0 ;  /* 0x000000ff67677207 */ /* 0x000fe40000000000 */
[----:B------:R-:W-:Y:S01]  /*7b00*/  SEL R45, R45, RZ, P1 ;  /* 0x000000ff2d2d7207 */ /* 0x000fe20000800000 */
[----:B------:R-:W-:Y:S10]  /*7b10*/  @P2 BRA `(.L_x_123) ;  /* 0xffffffd800042947 */ /* 0x000ff4000383ffff */
[----:B------:R-:W-:-:S09]  /*7b20*/  UISETP.NE.AND UP0, UPT, UR53, URZ, UPT ;  /* 0x000000ff3500728c */ /* 0x000fd2000bf05270 */
[----:B------:R-:W-:Y:S05]  /*7b30*/  BRA.U !UP0, `(.L_x_124) ;  /* 0x0000000108487547 */ /* 0x000fea000b800000 */
[----:B------:R-:W1:Y:S02]  /*7b40*/  LDCU.64 UR4, c[0x0][0x890] ;  /* 0x00011200ff0477ac */ /* 0x000e640008000a00 */
[----:B-1----:R-:W-:-:S04]  /*7b50*/  UISETP.NE.U32.AND UP0, UPT, UR4, URZ, UPT ;  /* 0x000000ff0400728c */ /* 0x002fc8000bf05070 */
[----:B------:R-:W-:-:S09]  /*7b60*/  UISETP.NE.AND.EX UP0, UPT, UR5, URZ, UPT, UP0 ;  /* 0x000000ff0500728c */ /* 0x000fd2000bf05300 */
[----:B------:R-:W-:Y:S05]  /*7b70*/  BRA.U UP0, `(.L_x_125) ;  /* 0x00000001000c7547 */ /* 0x000fea000b800000 */
[----:B------:R-:W-:-:S13]  /*7b80*/  FSETP.NEU.AND P0, PT, R49, RZ, PT ;  /* 0x000000ff3100720b */ /* 0x000fda0003f0d000 */
[----:B------:R-:W-:Y:S05]  /*7b90*/  @!P0 EXIT ;  /* 0x000000000000894d */ /* 0x000fea0003800000 */
[----:B------:R-:W-:Y:S05]  /*7ba0*/  BRA `(.L_x_124) ;  /* 0x00000000002c7947 */ /* 0x000fea0003800000 */
.L_x_125:
[----:B------:R-:W-:Y:S01]  /*7bb0*/  ISETP.NE.AND P0, PT, R102, RZ, PT ;  /* 0x000000ff6600720c */ /* 0x000fe20003f05270 */
[----:B------:R-:W-:-:S12]  /*7bc0*/  BSSY.RECONVERGENT B0, `(.L_x_124) ;  /* 0x0000009000007945 */ /* 0x000fd80003800200 */
[----:B------:R-:W-:Y:S05]  /*7bd0*/  @P0 BRA `(.L_x_126) ;  /* 0x0000000000140947 */ /* 0x000fea0003800000 */
[----:B------:R-:W1:Y:S02]  /*7be0*/  LDCU.64 UR4, c[0x0][0x888] ;  /* 0x00011100ff0477ac */ /* 0x000e640008000a00 */
[----:B-1----:R-:W-:-:S04]  /*7bf0*/  ISETP.NE.U32.AND P0, PT, RZ, UR4, PT ;  /* 0x00000004ff007c0c */ /* 0x002fc8000bf05070 */
[----:B------:R-:W-:-:S13]  /*7c00*/  ISETP.NE.AND.EX P0, PT, RZ, UR5, PT, P0 ;  /* 0x00000005ff007c0c */ /* 0x000fda000bf05300 */
[----:B------:R-:W-:Y:S05]  /*7c10*/  @!P0 EXIT ;  /* 0x000000000000894d */ /* 0x000fea0003800000 */
[----:B------:R-:W-:Y:S05]  /*7c20*/  BRA `(.L_x_127) ;  /* 0x0000000000087947 */ /* 0x000fea0003800000 */
.L_x_126:
[----:B------:R-:W-:-:S13]  /*7c30*/  FSETP.NEU.AND P0, PT, R49, RZ, PT ;  /* 0x000000ff3100720b */ /* 0x000fda0003f0d000 */
[----:B------:R-:W-:Y:S05]  /*7c40*/  @!P0 EXIT ;  /* 0x000000000000894d */ /* 0x000fea0003800000 */
.L_x_127:
[----:B------:R-:W-:Y:S05]  /*7c50*/  BSYNC.RECONVERGENT B0 ;  /* 0x0000000000007941 */ /* 0x000fea0003800200 */
.L_x_124:
[----:B------:R-:W-:Y:S01]  /*7c60*/  ULEA UR4, UR49, UR48, 0x3 ;  /* 0x0000003031047291 */ /* 0x000fe2000f8e18ff */
[----:B------:R-:W-:-:S04]  /*7c70*/  DEPBAR.LE SB0, 0x0 ;  /* 0x000080000000791a */ /* 0x000fc80000000000 */
[----:B------:R-:W-:-:S04]  /*7c80*/  UIADD3 UR4, UPT, UPT, UR4, 0x118, URZ ;  /* 0x0000011804047890 */ /* 0x000fc8000fffe0ff */
[----:B------:R-:W-:-:S09]  /*7c90*/  UPRMT UR4, UR37, 0x654, UR4 ;  /* 0x0000065425047896 */ /* 0x000fd20008000004 */
[----:B------:R-:W-:Y:S01]  /*7ca0*/  SYNCS.ARRIVE.TRANS64.RED.A1T0 RZ, [UR4], RZ ;  /* 0x000000ffffff79a7 */ /* 0x000fe20008100404 */
[----:B------:R-:W-:Y:S05]  /*7cb0*/  EXIT ;  /* 0x000000000000794d */ /* 0x000fea0003800000 */
.L_x_20:
[----:B--2---:R2:W1:Y:S02]  /*7cc0*/  SYNCS.PHASECHK.TRANS64.TRYWAIT P0, [R2+URZ+0x1b0], R3 ;  /* 0x0001b003020075a7 */ /* 0x00446400080011ff */
[----:B-1----:R-:W-:Y:S05]  /*7cd0*/  @!P0 NANOSLEEP.SYNCS 0x989680 ;  /* 0x009896800000895d */ /* 0x002fea0003900000 */
[----:B------:R-:W1:Y:S02]  /*7ce0*/  @!P0 SYNCS.PHASECHK.TRANS64 P0, [R2+URZ+0x1b0], R3 ;  /* 0x0001b003020085a7 */ /* 0x000e6400080010ff */
[----:B-1----:R-:W-:Y:S05]  /*7cf0*/  @!P0 BRA `(.L_x_20) ;  /* 0xfffffffc00f08947 */ /* 0x002fea000383ffff */
[----:B------:R-:W-:Y:S05]  /*7d00*/  BRA `(.L_x_128) ;  /* 0xffffff9800987947 */ /* 0x000fea000383ffff */
.L_x_23:
[----:B-1----:R-:W-:-:S07]  /*7d10*/  MOV R2, UR33 ;  /* 0x0000002100027c02 */ /* 0x002fce0008000f00 */
.L_x_129:
[----:B-1----:R1:W2:Y:S02]  /*7d20*/  SYNCS.PHASECHK.TRANS64.TRYWAIT P0, [R2+URZ+0x80], R4 ;  /* 0x00008004020075a7 */ /* 0x0022a400080011ff */
[----:B--2---:R-:W-:Y:S05]  /*7d30*/  @!P0 NANOSLEEP.SYNCS 0x989680 ;  /* 0x009896800000895d */ /* 0x004fea0003900000 */
[----:B------:R-:W2:Y:S02]  /*7d40*/  @!P0 SYNCS.PHASECHK.TRANS64 P0, [R2+URZ+0x80], R4 ;  /* 0x00008004020085a7 */ /* 0x000ea400080010ff */
[----:B--2---:R-:W-:Y:S05]  /*7d50*/  @!P0 BRA `(.L_x_129) ;  /* 0xfffffffc00f08947 */ /* 0x004fea000383ffff */
[----:B------:R-:W-:Y:S05]  /*7d60*/  BRA `(.L_x_22) ;  /* 0xffffff9800ec7947 */ /* 0x000fea000383ffff */
.L_x_29:
[----:B-1----:R-:W-:-:S07]  /*7d70*/  MOV R2, UR25 ;  /* 0x0000001900027c02 */ /* 0x002fce0008000f00 */
.L_x_130:
[----:B-1----:R1:W2:Y:S02]  /*7d80*/  SYNCS.PHASECHK.TRANS64.TRYWAIT P0, [R2+URZ+0x80], R4 ;  /* 0x00008004020075a7 */ /* 0x0022a400080011ff */
[----:B--2---:R-:W-:Y:S05]  /*7d90*/  @!P0 NANOSLEEP.SYNCS 0x989680 ;  /* 0x009896800000895d */ /* 0x004fea0003900000 */
[----:B------:R-:W2:Y:S02]  /*7da0*/  @!P0 SYNCS.PHASECHK.TRANS64 P0, [R2+URZ+0x80], R4 ;  /* 0x00008004020085a7 */ /* 0x000ea400080010ff */
[----:B--2---:R-:W-:Y:S05]  /*7db0*/  @!P0 BRA `(.L_x_130) ;  /* 0xfffffffc00f08947 */ /* 0x004fea000383ffff */
[----:B------:R-:W-:Y:S05]  /*7dc0*/  BRA `(.L_x_28) ;  /* 0xffffff9c00ac7947 */ /* 0x000fea000383ffff */
.L_x_33:
[----:B-1----:R1:W2:Y:S02]  /*7dd0*/  SYNCS.PHASECHK.TRANS64.TRYWAIT P0, [R2+URZ+0x140], R3 ;  /* 0x00014003020075a7 */ /* 0x0022a400080011ff */
[----:B--2---:R-:W-:Y:S05]  /*7de0*/  @!P0 NANOSLEEP.SYNCS 0x989680 ;  /* 0x009896800000895d */ /* 0x004fea0003900000 */
[----:B------:R-:W2:Y:S02]  /*7df0*/  @!P0 SYNCS.PHASECHK.TRANS64 P0, [R2+URZ+0x140], R3 ;  /* 0x00014003020085a7 */ /* 0x000ea400080010ff */
[----:B--2---:R-:W-:Y:S05]  /*7e00*/  @!P0 BRA `(.L_x_33) ;  /* 0xfffffffc00f08947 */ /* 0x004fea000383ffff */
[----:B------:R-:W-:Y:S05]  /*7e10*/  BRA `(.L_x_131) ;  /* 0xffffffa000507947 */ /* 0x000fea000383ffff */
.L_x_37:
[----:B----4-:R-:W-:-:S07]  /*7e20*/  MOV R0, UR5 ;  /* 0x0000000500007c02 */ /* 0x010fce0008000f00 */
.L_x_132:
[----:B-1----:R1:W2:Y:S02]  /*7e30*/  SYNCS.PHASECHK.TRANS64.TRYWAIT P0, [R0+URZ], R2 ;  /* 0x00000002000075a7 */ /* 0x0022a400080011ff */
[----:B--2---:R-:W-:Y:S05]  /*7e40*/  @!P0 NANOSLEEP.SYNCS 0x989680 ;  /* 0x009896800000895d */ /* 0x004fea0003900000 */
[----:B------:R-:W2:Y:S02]  /*7e50*/  @!P0 SYNCS.PHASECHK.TRANS64 P0, [R0+URZ], R2 ;  /* 0x00000002000085a7 */ /* 0x000ea400080010ff */
[----:B--2---:R-:W-:Y:S05]  /*7e60*/  @!P0 BRA `(.L_x_132) ;  /* 0xfffffffc00f08947 */ /* 0x004fea000383ffff */
[----:B------:R-:W-:Y:S05]  /*7e70*/  BRA `(.L_x_133) ;  /* 0xffffffa400c07947 */ /* 0x000fea000383ffff */
.L_x_38:
[----:B----4-:R-:W-:-:S07]  /*7e80*/  MOV R0, UR5 ;  /* 0x0000000500007c02 */ /* 0x010fce0008000f00 */
.L_x_134:
[----:B-1----:R1:W2:Y:S02]  /*7e90*/  SYNCS.PHASECHK.TRANS64.TRYWAIT P0, [R0+URZ], R3 ;  /* 0x00000003000075a7 */ /* 0x0022a400080011ff */
[----:B--2---:R-:W-:Y:S05]  /*7ea0*/  @!P0 NANOSLEEP.SYNCS 0x989680 ;  /* 0x009896800000895d */ /* 0x004fea0003900000 */
[----:B------:R-:W2:Y:S02]  /*7eb0*/  @!P0 SYNCS.PHASECHK.TRANS64 P0, [R0+URZ], R3 ;  /* 0x00000003000085a7 */ /* 0x000ea400080010ff */
[----:B--2---:R-:W-:Y:S05]  /*7ec0*/  @!P0 BRA `(.L_x_134) ;  /* 0xfffffffc00f08947 */ /* 0x004fea000383ffff */
[----:B------:R-:W-:Y:S05]  /*7ed0*/  BRA `(.L_x_135) ;  /* 0xffffffa400cc7947 */ /* 0x000fea000383ffff */
.L_x_39:
[----:B----4-:R-:W-:-:S07]  /*7ee0*/  MOV R0, UR5 ;  /* 0x0000000500007c02 */ /* 0x010fce0008000f00 */
.L_x_136:
[----:B-1----:R1:W2:Y:S02]  /*7ef0*/  SYNCS.PHASECHK.TRANS64.TRYWAIT P0, [R0+URZ], R3 ;  /* 0x00000003000075a7 */ /* 0x0022a400080011ff */
[----:B--2---:R-:W-:Y:S05]  /*7f00*/  @!P0 NANOSLEEP.SYNCS 0x989680 ;  /* 0x009896800000895d */ /* 0x004fea0003900000 */
[----:B------:R-:W2:Y:S02]  /*7f10*/  @!P0 SYNCS.PHASECHK.TRANS64 P0, [R0+URZ], R3 ;  /* 0x00000003000085a7 */ /* 0x000ea400080010ff */
[----:B--2---:R-:W-:Y:S05]  /*7f20*/  @!P0 BRA `(.L_x_136) ;  /* 0xfffffffc00f08947 */ /* 0x004fea000383ffff */
[----:B------:R-:W-:Y:S05]  /*7f30*/  BRA `(.L_x_137) ;  /* 0xffffffa400d87947 */ /* 0x000fea000383ffff */
.L_x_40:
[----:B----4-:R-:W-:-:S07]  /*7f40*/  MOV R0, UR5 ;  /* 0x0000000500007c02 */ /* 0x010fce0008000f00 */
.L_x_138:
[----:B-1----:R1:W2:Y:S02]  /*7f50*/  SYNCS.PHASECHK.TRANS64.TRYWAIT P0, [R0+URZ], R3 ;  /* 0x00000003000075a7 */ /* 0x0022a400080011ff */
[----:B--2---:R-:W-:Y:S05]  /*7f60*/  @!P0 NANOSLEEP.SYNCS 0x989680 ;  /* 0x009896800000895d */ /* 0x004fea0003900000 */
[----:B------:R-:W2:Y:S02]  /*7f70*/  @!P0 SYNCS.PHASECHK.TRANS64 P0, [R0+URZ], R3 ;  /* 0x00000003000085a7 */ /* 0x000ea400080010ff */
[----:B--2---:R-:W-:Y:S05]  /*7f80*/  @!P0 BRA `(.L_x_138) ;  /* 0xfffffffc00f08947 */ /* 0x004fea000383ffff */
[----:B------:R-:W-:Y:S05]  /*7f90*/  BRA `(.L_x_139) ;  /* 0xffffffa400e47947 */ /* 0x000fea000383ffff */
.L_x_41:
[----:B----4-:R-:W-:-:S07]  /*7fa0*/  MOV R0, UR5 ;  /* 0x0000000500007c02 */ /* 0x010fce0008000f00 */
.L_x_140:
[----:B-1----:R1:W2:Y:S02]  /*7fb0*/  SYNCS.PHASECHK.TRANS64.TRYWAIT P0, [R0+URZ], R3 ;  /* 0x00000003000075a7 */ /* 0x0022a400080011ff */
[----:B--2---:R-:W-:Y:S05]  /*7fc0*/  @!P0 NANOSLEEP.SYNCS 0x989680 ;  /* 0x009896800000895d */ /* 0x004fea0003900000 */
[----:B------:R-:W2:Y:S02]  /*7fd0*/  @!P0 SYNCS.PHASECHK.TRANS64 P0, [R0+URZ], R3 ;  /* 0x00000003000085a7 */ /* 0x000ea400080010ff */
[----:B--2---:R-:W-:Y:S05]  /*7fe0*/  @!P0 BRA `(.L_x_140) ;  /* 0xfffffffc00f08947 */ /* 0x004fea000383ffff */
[----:B------:R-:W-:Y:S05]  /*7ff0*/  BRA `(.L_x_141) ;  /* 0xffffffa400f07947 */ /* 0x000fea000383ffff */
.L_x_42:
[----:B----4-:R-:W-:-:S07]  /*8000*/  MOV R0, UR5 ;  /* 0x0000000500007c02 */ /* 0x010fce0008000f00 */
.L_x_142:
[----:B-1----:R1:W2:Y:S02]  /*8010*/  SYNCS.PHASECHK.TRANS64.TRYWAIT P0, [R0+URZ], R3 ;  /* 0x00000003000075a7 */ /* 0x0022a400080011ff */
[----:B--2---:R-:W-:Y:S05]  /*8020*/  @!P0 NANOSLEEP.SYNCS 0x989680 ;  /* 0x009896800000895d */ /* 0x004fea0003900000 */
[----:B------:R-:W2:Y:S02]  /*8030*/  @!P0 SYNCS.PHASECHK.TRANS64 P0, [R0+URZ], R3 ;  /* 0x00000003000085a7 */ /* 0x000ea400080010ff */
[----:B--2---:R-:W-:Y:S05]  /*8040*/  @!P0 BRA `(.L_x_142) ;  /* 0xfffffffc00f08947 */ /* 0x004fea000383ffff */
[----:B------:R-:W-:Y:S05]  /*8050*/  BRA `(.L_x_143) ;  /* 0xffffffa400fc7947 */ /* 0x000fea000383ffff */
.L_x_43:
[----:B----4-:R-:W-:-:S07]  /*8060*/  MOV R0, UR5 ;  /* 0x0000000500007c02 */ /* 0x010fce0008000f00 */
.L_x_144:
[----:B-1----:R1:W2:Y:S02]  /*8070*/  SYNCS.PHASECHK.TRANS64.TRYWAIT P0, [R0+URZ], R3 ;  /* 0x00000003000075a7 */ /* 0x0022a400080011ff */
[----:B--2---:R-:W-:Y:S05]  /*8080*/  @!P0 NANOSLEEP.SYNCS 0x989680 ;  /* 0x009896800000895d */ /* 0x004fea0003900000 */
[----:B------:R-:W2:Y:S02]  /*8090*/  @!P0 SYNCS.PHASECHK.TRANS64 P0, [R0+URZ], R3 ;  /* 0x00000003000085a7 */ /* 0x000ea400080010ff */
[----:B--2---:R-:W-:Y:S05]  /*80a0*/  @!P0 BRA `(.L_x_144) ;  /* 0xfffffffc00f08947 */ /* 0x004fea000383ffff */
[----:B------:R-:W-:Y:S05]  /*80b0*/  BRA `(.L_x_145) ;  /* 0xffffffa800087947 */ /* 0x000fea000383ffff */
.L_x_44:
[----:B----4-:R-:W-:-:S07]  /*80c0*/  MOV R0, UR5 ;  /* 0x0000000500007c02 */ /* 0x010fce0008000f00 */
.L_x_146:
[----:B-1----:R1:W2:Y:S02]  /*80d0*/  SYNCS.PHASECHK.TRANS64.TRYWAIT P0, [R0+URZ], R3 ;  /* 0x00000003000075a7 */ /* 0x0022a400080011ff */
[----:B--2---:R-:W-:Y:S05]  /*80e0*/  @!P0 NANOSLEEP.SYNCS 0x989680 ;  /* 0x009896800000895d */ /* 0x004fea0003900000 */
[----:B------:R-:W2:Y:S02]  /*80f0*/  @!P0 SYNCS.PHASECHK.TRANS64 P0, [R0+URZ], R3 ;  /* 0x00000003000085a7 */ /* 0x000ea400080010ff */
[----:B--2---:R-:W-:Y:S05]  /*8100*/  @!P0 BRA `(.L_x_146) ;  /* 0xfffffffc00f08947 */ /* 0x004fea000383ffff */
[----:B------:R-:W-:Y:S05]  /*8110*/  BRA `(.L_x_147) ;  /* 0xffffffa800147947 */ /* 0x000fea000383ffff */
.L_x_45:
[----:B----4-:R-:W-:-:S07]  /*8120*/  MOV R0, UR5 ;  /* 0x0000000500007c02 */ /* 0x010fce0008000f00 */
.L_x_148:
[----:B-1----:R1:W2:Y:S02]  /*8130*/  SYNCS.PHASECHK.TRANS64.TRYWAIT P0, [R0+URZ], R3 ;  /* 0x00000003000075a7 */ /* 0x0022a400080011ff */
[----:B--2---:R-:W-:Y:S05]  /*8140*/  @!P0 NANOSLEEP.SYNCS 0x989680 ;  /* 0x009896800000895d */ /* 0x004fea0003900000 */
[----:B------:R-:W2:Y:S02]  /*8150*/  @!P0 SYNCS.PHASECHK.TRANS64 P0, [R0+URZ], R3 ;  /* 0x00000003000085a7 */ /* 0x000ea400080010ff */
[----:B--2---:R-:W-:Y:S05]  /*8160*/  @!P0 BRA `(.L_x_148) ;  /* 0xfffffffc00f08947 */ /* 0x004fea000383ffff */
[----:B------:R-:W-:Y:S05]  /*8170*/  BRA `(.L_x_149) ;  /* 0xffffffa800207947 */ /* 0x000fea000383ffff */
.L_x_46:
[----:B----4-:R-:W-:-:S07]  /*8180*/  MOV R0, UR5 ;  /* 0x0000000500007c02 */ /* 0x010fce0008000f00 */
.L_x_150:
[----:B-1----:R1:W2:Y:S02]  /*8190*/  SYNCS.PHASECHK.TRANS64.TRYWAIT P0, [R0+URZ], R3 ;  /* 0x00000003000075a7 */ /* 0x0022a400080011ff */
[----:B--2---:R-:W-:Y:S05]  /*81a0*/  @!P0 NANOSLEEP.SYNCS 0x989680 ;  /* 0x009896800000895d */ /* 0x004fea0003900000 */
[----:B------:R-:W2:Y:S02]  /*81b0*/  @!P0 SYNCS.PHASECHK.TRANS64 P0, [R0+URZ], R3 ;  /* 0x00000003000085a7 */ /* 0x000ea400080010ff */
[----:B--2---:R-:W-:Y:S05]  /*81c0*/  @!P0 BRA `(.L_x_150) ;  /* 0xfffffffc00f08947 */ /* 0x004fea000383ffff */
[----:B------:R-:W-:Y:S05]  /*81d0*/  BRA `(.L_x_151) ;  /* 0xffffffa8002c7947 */ /* 0x000fea000383ffff */
.L_x_47:
[----:B----4-:R-:W-:-:S07]  /*81e0*/  MOV R0, UR5 ;  /* 0x0000000500007c02 */ /* 0x010fce0008000f00 */
.L_x_152:
[----:B-1----:R1:W2:Y:S02]  /*81f0*/  SYNCS.PHASECHK.TRANS64.TRYWAIT P0, [R0+URZ], R3 ;  /* 0x00000003000075a7 */ /* 0x0022a400080011ff */
[----:B--2---:R-:W-:Y:S05]  /*8200*/  @!P0 NANOSLEEP.SYNCS 0x989680 ;  /* 0x009896800000895d */ /* 0x004fea0003900000 */
[----:B------:R-:W2:Y:S02]  /*8210*/  @!P0 SYNCS.PHASECHK.TRANS64 P0, [R0+URZ], R3 ;  /* 0x00000003000085a7 */ /* 0x000ea400080010ff */
[----:B--2---:R-:W-:Y:S05]  /*8220*/  @!P0 BRA `(.L_x_152) ;  /* 0xfffffffc00f08947 */ /* 0x004fea000383ffff */
[----:B------:R-:W-:Y:S05]  /*8230*/  BRA `(.L_x_153) ;  /* 0xffffffa800387947 */ /* 0x000fea000383ffff */
.L_x_48:
[----:B----4-:R-:W-:-:S07]  /*8240*/  MOV R0, UR5 ;  /* 0x0000000500007c02 */ /* 0x010fce0008000f00 */
.L_x_154:
[----:B-1----:R1:W2:Y:S02]  /*8250*/  SYNCS.PHASECHK.TRANS64.TRYWAIT P0, [R0+URZ], R3 ;  /* 0x00000003000075a7 */ /* 0x0022a400080011ff */
[----:B--2---:R-:W-:Y:S05]  /*8260*/  @!P0 NANOSLEEP.SYNCS 0x989680 ;  /* 0x009896800000895d */ /* 0x004fea0003900000 */
[----:B------:R-:W2:Y:S02]  /*8270*/  @!P0 SYNCS.PHASECHK.TRANS64 P0, [R0+URZ], R3 ;  /* 0x00000003000085a7 */ /* 0x000ea400080010ff */
[----:B--2---:R-:W-:Y:S05]  /*8280*/  @!P0 BRA `(.L_x_154) ;  /* 0xfffffffc00f08947 */ /* 0x004fea000383ffff */
[----:B------:R-:W-:Y:S05]  /*8290*/  BRA `(.L_x_155) ;  /* 0xffffffa800447947 */ /* 0x000fea000383ffff */
.L_x_49:
[----:B----4-:R-:W-:-:S07]  /*82a0*/  MOV R0, UR5 ;  /* 0x0000000500007c02 */ /* 0x010fce0008000f00 */
.L_x_156:
[----:B-1----:R1:W2:Y:S02]  /*82b0*/  SYNCS.PHASECHK.TRANS64.TRYWAIT P0, [R0+URZ], R3 ;  /* 0x00000003000075a7 */ /* 0x0022a400080011ff */
[----:B--2---:R-:W-:Y:S05]  /*82c0*/  @!P0 NANOSLEEP.SYNCS 0x989680 ;  /* 0x009896800000895d */ /* 0x004fea0003900000 */
[----:B------:R-:W2:Y:S02]  /*82d0*/  @!P0 SYNCS.PHASECHK.TRANS64 P0, [R0+URZ], R3 ;  /* 0x00000003000085a7 */ /* 0x000ea400080010ff */
[----:B--2---:R-:W-:Y:S05]  /*82e0*/  @!P0 BRA `(.L_x_156) ;  /* 0xfffffffc00f08947 */ /* 0x004fea000383ffff */
[----:B------:R-:W-:Y:S05]  /*82f0*/  BRA `(.L_x_157) ;  /* 0xffffffa800507947 */ /* 0x000fea000383ffff */
.L_x_50:
[----:B----4-:R-:W-:-:S07]  /*8300*/  MOV R0, UR5 ;  /* 0x0000000500007c02 */ /* 0x010fce0008000f00 */
.L_x_158:
[----:B-1----:R1:W2:Y:S02]  /*8310*/  SYNCS.PHASECHK.TRANS64.TRYWAIT P0, [R0+URZ], R3 ;  /* 0x00000003000075a7 */ /* 0x0022a400080011ff */
[----:B--2---:R-:W-:Y:S05]  /*8320*/  @!P0 NANOSLEEP.SYNCS 0x989680 ;  /* 0x009896800000895d */ /* 0x004fea0003900000 */
[----:B------:R-:W2:Y:S02]  /*8330*/  @!P0 SYNCS.PHASECHK.TRANS64 P0, [R0+URZ], R3 ;  /* 0x00000003000085a7 */ /* 0x000ea400080010ff */
[----:B--2---:R-:W-:Y:S05]  /*8340*/  @!P0 BRA `(.L_x_158) ;  /* 0xfffffffc00f08947 */ /* 0x004fea000383ffff */
[----:B------:R-:W-:Y:S05]  /*8350*/  BRA `(.L_x_159) ;  /* 0xffffffa8005c7947 */ /* 0x000fea000383ffff */
.L_x_51:
[----:B----4-:R-:W-:-:S07]  /*8360*/  MOV R0, UR5 ;  /* 0x0000000500007c02 */ /* 0x010fce0008000f00 */
.L_x_160:
[----:B-1----:R1:W2:Y:S02]  /*8370*/  SYNCS.PHASECHK.TRANS64.TRYWAIT P0, [R0+URZ], R3 ;  /* 0x00000003000075a7 */ /* 0x0022a400080011ff */
[----:B--2---:R-:W-:Y:S05]  /*8380*/  @!P0 NANOSLEEP.SYNCS 0x989680 ;  /* 0x009896800000895d */ /* 0x004fea0003900000 */
[----:B------:R-:W2:Y:S02]  /*8390*/  @!P0 SYNCS.PHASECHK.TRANS64 P0, [R0+URZ], R3 ;  /* 0x00000003000085a7 */ /* 0x000ea400080010ff */
[----:B--2---:R-:W-:Y:S05]  /*83a0*/  @!P0 BRA `(.L_x_160) ;  /* 0xfffffffc00f08947 */ /* 0x004fea000383ffff */
[----:B------:R-:W-:Y:S05]  /*83b0*/  BRA `(.L_x_161) ;  /* 0xffffffa800687947 */ /* 0x000fea000383ffff */
.L_x_54:
[----:B-1----:R1:W2:Y:S02]  /*83c0*/  SYNCS.PHASECHK.TRANS64.TRYWAIT P0, [R0+URZ+0x1a0], R4 ;  /* 0x0001a004000075a7 */ /* 0x0022a400080011ff */
[----:B--2---:R-:W-:Y:S05]  /*83d0*/  @!P0 NANOSLEEP.SYNCS 0x989680 ;  /* 0x009896800000895d */ /* 0x004fea0003900000 */
[----:B------:R-:W2:Y:S02]  /*83e0*/  @!P0 SYNCS.PHASECHK.TRANS64 P0, [R0+URZ+0x1a0], R4 ;  /* 0x0001a004000085a7 */ /* 0x000ea400080010ff */
[----:B--2---:R-:W-:Y:S05]  /*83f0*/  @!P0 BRA `(.L_x_54) ;  /* 0xfffffffc00f08947 */ /* 0x004fea000383ffff */
[----:B------:R-:W-:Y:S05]  /*8400*/  BRA `(.L_x_162) ;  /* 0xffffffa800c47947 */ /* 0x000fea000383ffff */
.L_x_55:
[----:B------:R-:W-:-:S07]  /*8410*/  MOV R0, UR5 ;  /* 0x0000000500007c02 */ /* 0x000fce0008000f00 */
.L_x_163:
[----:B-1----:R1:W2:Y:S02]  /*8420*/  SYNCS.PHASECHK.TRANS64.TRYWAIT P0, [R0+URZ+0x150], R5 ;  /* 0x00015005000075a7 */ /* 0x0022a400080011ff */
[----:B--2---:R-:W-:Y:S05]  /*8430*/  @!P0 NANOSLEEP.SYNCS 0x989680 ;  /* 0x009896800000895d */ /* 0x004fea0003900000 */
[----:B------:R-:W2:Y:S02]  /*8440*/  @!P0 SYNCS.PHASECHK.TRANS64 P0, [R0+URZ+0x150], R5 ;  /* 0x00015005000085a7 */ /* 0x000ea400080010ff */
[----:B--2---:R-:W-:Y:S05]  /*8450*/  @!P0 BRA `(.L_x_163) ;  /* 0xfffffffc00f08947 */ /* 0x004fea000383ffff */
[----:B------:R-:W-:Y:S05]  /*8460*/  BRA `(.L_x_164) ;  /* 0xffffffa800d47947 */ /* 0x000fea000383ffff */
.L_x_56:
[----:B-1----:R1:W2:Y:S02]  /*8470*/  SYNCS.PHASECHK.TRANS64.TRYWAIT P1, [R0+URZ+0x140], R4 ;  /* 0x00014004000075a7 */ /* 0x0022a400080211ff */
[----:B--2---:R-:W-:Y:S05]  /*8480*/  @!P1 NANOSLEEP.SYNCS 0x989680 ;  /* 0x009896800000995d */ /* 0x004fea0003900000 */
[----:B------:R-:W2:Y:S02]  /*8490*/  @!P1 SYNCS.PHASECHK.TRANS64 P1, [R0+URZ+0x140], R4 ;  /* 0x00014004000095a7 */ /* 0x000ea400080210ff */
[----:B--2---:R-:W-:Y:S05]  /*84a0*/  @!P1 BRA `(.L_x_56) ;  /* 0xfffffffc00f09947 */ /* 0x004fea000383ffff */
[----:B------:R-:W-:Y:S05]  /*84b0*/  BRA `(.L_x_165) ;  /* 0xffffffac00047947 */ /* 0x000fea000383ffff */
.L_x_59:
[----:B------:R-:W-:-:S07]  /*84c0*/  MOV R0, UR5 ;  /* 0x0000000500007c02 */ /* 0x000fce0008000f00 */
.L_x_166:
[----:B-1----:R1:W2:Y:S02]  /*84d0*/  SYNCS.PHASECHK.TRANS64.TRYWAIT P0, [R0+URZ+0x150], R2 ;  /* 0x00015002000075a7 */ /* 0x0022a400080011ff */
[----:B--2---:R-:W-:Y:S05]  /*84e0*/  @!P0 NANOSLEEP.SYNCS 0x989680 ;  /* 0x009896800000895d */ /* 0x004fea0003900000 */
[----:B------:R-:W2:Y:S02]  /*84f0*/  @!P0 SYNCS.PHASECHK.TRANS64 P0, [R0+URZ+0x150], R2 ;  /* 0x00015002000085a7 */ /* 0x000ea400080010ff */
[----:B--2---:R-:W-:Y:S05]  /*8500*/  @!P0 BRA `(.L_x_166) ;  /* 0xfffffffc00f08947 */ /* 0x004fea000383ffff */
[----:B------:R-:W-:Y:S05]  /*8510*/  BRA `(.L_x_58) ;  /* 0xffffffac00587947 */ /* 0x000fea000383ffff */
.L_x_66:
[----:B-1----:R1:W2:Y:S02]  /*8520*/  SYNCS.PHASECHK.TRANS64.TRYWAIT P1, [R0+URZ+0x140], R2 ;  /* 0x00014002000075a7 */ /* 0x0022a400080211ff */
[----:B--2---:R-:W-:Y:S05]  /*8530*/  @!P1 NANOSLEEP.SYNCS 0x989680 ;  /* 0x009896800000995d */ /* 0x004fea0003900000 */
[----:B------:R-:W2:Y:S02]  /*8540*/  @!P1 SYNCS.PHASECHK.TRANS64 P1, [R0+URZ+0x140], R2 ;  /* 0x00014002000095a7 */ /* 0x000ea400080210ff */
[----:B--2---:R-:W-:Y:S05]  /*8550*/  @!P1 BRA `(.L_x_66) ;  /* 0xfffffffc00f09947 */ /* 0x004fea000383ffff */
[----:B------:R-:W-:Y:S05]  /*8560*/  BRA `(.L_x_167) ;  /* 0xffffffb000b87947 */ /* 0x000fea000383ffff */
.L_x_67:
[----:B------:R-:W-:-:S07]  /*8570*/  MOV R2, UR8 ;  /* 0x0000000800027c02 */ /* 0x000fce0008000f00 */
.L_x_168:
[----:B-1----:R1:W2:Y:S02]  /*8580*/  SYNCS.PHASECHK.TRANS64.TRYWAIT P0, [R2+URZ+0x180], R0 ;  /* 0x00018000020075a7 */ /* 0x0022a400080011ff */
[----:B--2---:R-:W-:Y:S05]  /*8590*/  @!P0 NANOSLEEP.SYNCS 0x989680 ;  /* 0x009896800000895d */ /* 0x004fea0003900000 */
[----:B------:R-:W2:Y:S02]  /*85a0*/  @!P0 SYNCS.PHASECHK.TRANS64 P0, [R2+URZ+0x180], R0 ;  /* 0x00018000020085a7 */ /* 0x000ea400080010ff */
[----:B--2---:R-:W-:Y:S05]  /*85b0*/  @!P0 BRA `(.L_x_168) ;  /* 0xfffffffc00f08947 */ /* 0x004fea000383ffff */
[----:B------:R-:W-:Y:S05]  /*85c0*/  BRA `(.L_x_169) ;  /* 0xffffffb000f07947 */ /* 0x000fea000383ffff */
.L_x_70:
[----:B------:R-:W-:Y:S07]  /*85d0*/  MOV R0, UR7 ;  /* 0x0000000700007c02 */ /* 0x000fee0008000f00 */
.L_x_170:
[----:B-1----:R1:W2:Y:S02]  /*85e0*/  SYNCS.PHASECHK.TRANS64.TRYWAIT P0, [R0+URZ], R2 ;  /* 0x00000002000075a7 */ /* 0x0022a400080011ff */
[----:B--2---:R-:W-:Y:S05]  /*85f0*/  @!P0 NANOSLEEP.SYNCS 0x989680 ;  /* 0x009896800000895d */ /* 0x004fea0003900000 */
[----:B------:R-:W2:Y:S02]  /*8600*/  @!P0 SYNCS.PHASECHK.TRANS64 P0, [R0+URZ], R2 ;  /* 0x00000002000085a7 */ /* 0x000ea400080010ff */
[----:B--2---:R-:W-:Y:S05]  /*8610*/  @!P0 BRA `(.L_x_170) ;  /* 0xfffffffc00f08947 */ /* 0x004fea000383ffff */
[----:B------:R-:W-:Y:S05]  /*8620*/  BRA `(.L_x_69) ;  /* 0xffffffb4000c7947 */ /* 0x000fea000383ffff */
.L_x_73:
[----:B------:R-:W-:-:S07]  /*8630*/  MOV R0, UR5 ;  /* 0x0000000500007c02 */ /* 0x000fce0008000f00 */
.L_x_171:
[----:B--2---:R2:W3:Y:S02]  /*8640*/  SYNCS.PHASECHK.TRANS64.TRYWAIT P0, [R0+URZ], R2 ;  /* 0x00000002000075a7 */ /* 0x0044e400080011ff */
[----:B---3--:R-:W-:Y:S05]  /*8650*/  @!P0 NANOSLEEP.SYNCS 0x989680 ;  /* 0x009896800000895d */ /* 0x008fea0003900000 */
[----:B------:R-:W3:Y:S02]  /*8660*/  @!P0 SYNCS.PHASECHK.TRANS64 P0, [R0+URZ], R2 ;  /* 0x00000002000085a7 */ /* 0x000ee400080010ff */
[----:B---3--:R-:W-:Y:S05]  /*8670*/  @!P0 BRA `(.L_x_171) ;  /* 0xfffffffc00f08947 */ /* 0x008fea000383ffff */
[----:B------:R-:W-:Y:S05]  /*8680*/  BRA `(.L_x_172) ;  /* 0xffffffb400c07947 */ /* 0x000fea000383ffff */
.L_x_74:
[----:B------:R-:W-:-:S07]  /*8690*/  MOV R0, UR5 ;  /* 0x0000000500007c02 */ /* 0x000fce0008000f00 */
.L_x_173:
[----:B-1----:R1:W2:Y:S02]  /*86a0*/  SYNCS.PHASECHK.TRANS64.TRYWAIT P0, [R0+URZ], R3 ;  /* 0x00000003000075a7 */ /* 0x0022a400080011ff */
[----:B--2---:R-:W-:Y:S05]  /*86b0*/  @!P0 NANOSLEEP.SYNCS 0x989680 ;  /* 0x009896800000895d */ /* 0x004fea0003900000 */
[----:B------:R-:W2:Y:S02]  /*86c0*/  @!P0 SYNCS.PHASECHK.TRANS64 P0, [R0+URZ], R3 ;  /* 0x00000003000085a7 */ /* 0x000ea400080010ff */
[----:B--2---:R-:W-:Y:S05]  /*86d0*/  @!P0 BRA `(.L_x_173) ;  /* 0xfffffffc00f08947 */ /* 0x004fea000383ffff */
[----:B------:R-:W-:Y:S05]  /*86e0*/  BRA `(.L_x_174) ;  /* 0xffffffb400cc7947 */ /* 0x000fea000383ffff */
.L_x_75:
[----:B------:R-:W-:-:S07]  /*86f0*/  MOV R0, UR5 ;  /* 0x0000000500007c02 */ /* 0x000fce0008000f00 */
.L_x_175:
[----:B-1----:R1:W2:Y:S02]  /*8700*/  SYNCS.PHASECHK.TRANS64.TRYWAIT P0, [R0+URZ], R3 ;  /* 0x00000003000075a7 */ /* 0x0022a400080011ff */
[----:B--2---:R-:W-:Y:S05]  /*8710*/  @!P0 NANOSLEEP.SYNCS 0x989680 ;  /* 0x009896800000895d */ /* 0x004fea0003900000 */
[----:B------:R-:W2:Y:S02]  /*8720*/  @!P0 SYNCS.PHASECHK.TRANS64 P0, [R0+URZ], R3 ;  /* 0x00000003000085a7 */ /* 0x000ea400080010ff */
[----:B--2---:R-:W-:Y:S05]  /*8730*/  @!P0 BRA `(.L_x_175) ;  /* 0xfffffffc00f08947 */ /* 0x004fea000383ffff */
[----:B------:R-:W-:Y:S05]  /*8740*/  BRA `(.L_x_176) ;  /* 0xffffffb400d87947 */ /* 0x000fea000383ffff */
.L_x_76:
[----:B-1----:R-:W-:-:S07]  /*8750*/  MOV R0, UR7 ;  /* 0x0000000700007c02 */ /* 0x002fce0008000f00 */
.L_x_177:
[----:B-1----:R1:W2:Y:S02]  /*8760*/  SYNCS.PHASECHK.TRANS64.TRYWAIT P0, [R0+URZ], R2 ;  /* 0x00000002000075a7 */ /* 0x0022a400080011ff */
[----:B--2---:R-:W-:Y:S05]  /*8770*/  @!P0 NANOSLEEP.SYNCS 0x989680 ;  /* 0x009896800000895d */ /* 0x004fea0003900000 */
[----:B------:R-:W2:Y:S02]  /*8780*/  @!P0 SYNCS.PHASECHK.TRANS64 P0, [R0+URZ], R2 ;  /* 0x00000002000085a7 */ /* 0x000ea400080010ff */
[----:B--2---:R-:W-:Y:S05]  /*8790*/  @!P0 BRA `(.L_x_177) ;  /* 0xfffffffc00f08947 */ /* 0x004fea000383ffff */
[----:B------:R-:W-:Y:S05]  /*87a0*/  BRA `(.L_x_178) ;  /* 0xffffffb400e47947 */ /* 0x000fea000383ffff */
.L_x_81:
[----:B--2---:R2:W3:Y:S02]  /*87b0*/  SYNCS.PHASECHK.TRANS64.TRYWAIT P0, [R0+URZ+0x140], R2 ;  /* 0x00014002000075a7 */ /* 0x0044e400080011ff */
[----:B---3--:R-:W-:Y:S05]  /*87c0*/  @!P0 NANOSLEEP.SYNCS 0x989680 ;  /* 0x009896800000895d */ /* 0x008fea0003900000 */
[----:B------:R-:W3:Y:S02]  /*87d0*/  @!P0 SYNCS.PHASECHK.TRANS64 P0, [R0+URZ+0x140], R2 ;  /* 0x00014002000085a7 */ /* 0x000ee400080010ff */
[----:B---3--:R-:W-:Y:S05]  /*87e0*/  @!P0 BRA `(.L_x_81) ;  /* 0xfffffffc00f08947 */ /* 0x008fea000383ffff */
[----:B------:R-:W-:Y:S05]  /*87f0*/  BRA `(.L_x_179) ;  /* 0xffffffb800e07947 */ /* 0x000fea000383ffff */
.L_x_84:
[----:B------:R-:W-:Y:S07]  /*8800*/  MOV R0, UR7 ;  /* 0x0000000700007c02 */ /* 0x000fee0008000f00 */
.L_x_180:
[----:B--2---:R2:W3:Y:S02]  /*8810*/  SYNCS.PHASECHK.TRANS64.TRYWAIT P0, [R0+URZ+0x138], R2 ;  /* 0x00013802000075a7 */ /* 0x0044e400080011ff */
[----:B---3--:R-:W-:Y:S05]  /*8820*/  @!P0 NANOSLEEP.SYNCS 0x989680 ;  /* 0x009896800000895d */ /* 0x008fea0003900000 */
[----:B------:R-:W3:Y:S02]  /*8830*/  @!P0 SYNCS.PHASECHK.TRANS64 P0, [R0+URZ+0x138], R2 ;  /* 0x00013802000085a7 */ /* 0x000ee400080010ff */
[----:B---3--:R-:W-:Y:S05]  /*8840*/  @!P0 BRA `(.L_x_180) ;  /* 0xfffffffc00f08947 */ /* 0x008fea000383ffff */
[----:B------:R-:W-:Y:S05]  /*8850*/  BRA `(.L_x_83) ;  /* 0xffffffbc00c07947 */ /* 0x000fea000383ffff */
.L_x_87:
[----:B------:R-:W-:Y:S07]  /*8860*/  MOV R0, UR15 ;  /* 0x0000000f00007c02 */ /* 0x000fee0008000f00 */
.L_x_181:
[----:B-1----:R1:W2:Y:S02]  /*8870*/  SYNCS.PHASECHK.TRANS64.TRYWAIT P0, [R0+URZ+0x118], R9 ;  /* 0x00011809000075a7 */ /* 0x0022a400080011ff */
[----:B--2---:R-:W-:Y:S05]  /*8880*/  @!P0 NANOSLEEP.SYNCS 0x989680 ;  /* 0x009896800000895d */ /* 0x004fea0003900000 */
[----:B------:R-:W2:Y:S02]  /*8890*/  @!P0 SYNCS.PHASECHK.TRANS64 P0, [R0+URZ+0x118], R9 ;  /* 0x00011809000085a7 */ /* 0x000ea400080010ff */
[----:B--2---:R-:W-:Y:S05]  /*88a0*/  @!P0 BRA `(.L_x_181) ;  /* 0xfffffffc00f08947 */ /* 0x004fea000383ffff */
[----:B------:R-:W-:Y:S05]  /*88b0*/  BRA `(.L_x_182) ;  /* 0xffffffc000387947 */ /* 0x000fea000383ffff */
.L_x_88:
[----:B------:R-:W-:Y:S07]  /*88c0*/  MOV R0, UR13 ;  /* 0x0000000d00007c02 */ /* 0x000fee0008000f00 */
.L_x_183:
[----:B-1----:R1:W2:Y:S02]  /*88d0*/  SYNCS.PHASECHK.TRANS64.TRYWAIT P0, [R0+URZ+0x118], R14 ;  /* 0x0001180e000075a7 */ /* 0x0022a400080011ff */
[----:B--2---:R-:W-:Y:S05]  /*88e0*/  @!P0 NANOSLEEP.SYNCS 0x989680 ;  /* 0x009896800000895d */ /* 0x004fea0003900000 */
[----:B------:R-:W2:Y:S02]  /*88f0*/  @!P0 SYNCS.PHASECHK.TRANS64 P0, [R0+URZ+0x118], R14 ;  /* 0x0001180e000085a7 */ /* 0x000ea400080010ff */
[----:B--2---:R-:W-:Y:S05]  /*8900*/  @!P0 BRA `(.L_x_183) ;  /* 0xfffffffc00f08947 */ /* 0x004fea000383ffff */
[----:B------:R-:W-:Y:S05]  /*8910*/  BRA `(.L_x_184) ;  /* 0xffffffc000d87947 */ /* 0x000fea000383ffff */
.L_x_90:
[----:B------:R-:W-:-:S07]  /*8920*/  MOV R0, UR4 ;  /* 0x0000000400007c02 */ /* 0x000fce0008000f00 */
.L_x_185:
[----:B-1----:R1:W3:Y:S02]  /*8930*/  SYNCS.PHASECHK.TRANS64.TRYWAIT P0, [R0+URZ], R2 ;  /* 0x00000002000075a7 */ /* 0x0022e400080011ff */
[----:B---3--:R-:W-:Y:S05]  /*8940*/  @!P0 NANOSLEEP.SYNCS 0x989680 ;  /* 0x009896800000895d */ /* 0x008fea0003900000 */
[----:B------:R-:W3:Y:S02]  /*8950*/  @!P0 SYNCS.PHASECHK.TRANS64 P0, [R0+URZ], R2 ;  /* 0x00000002000085a7 */ /* 0x000ee400080010ff */
[----:B---3--:R-:W-:Y:S05]  /*8960*/  @!P0 BRA `(.L_x_185) ;  /* 0xfffffffc00f08947 */ /* 0x008fea000383ffff */
[----:B------:R-:W-:Y:S05]  /*8970*/  BRA `(.L_x_186) ;  /* 0xffffffc400647947 */ /* 0x000fea000383ffff */
.L_x_91:
[----:B------:R-:W-:-:S07]  /*8980*/  MOV R0, UR4 ;  /* 0x0000000400007c02 */ /* 0x000fce0008000f00 */
.L_x_187:
[----:B-1----:R1:W3:Y:S02]  /*8990*/  SYNCS.PHASECHK.TRANS64.TRYWAIT P0, [R0+URZ], R2 ;  /* 0x00000002000075a7 */ /* 0x0022e400080011ff */
[----:B---3--:R-:W-:Y:S05]  /*89a0*/  @!P0 NANOSLEEP.SYNCS 0x989680 ;  /* 0x009896800000895d */ /* 0x008fea0003900000 */
[----:B------:R-:W3:Y:S02]  /*89b0*/  @!P0 SYNCS.PHASECHK.TRANS64 P0, [R0+URZ], R2 ;  /* 0x00000002000085a7 */ /* 0x000ee400080010ff */
[----:B---3--:R-:W-:Y:S05]  /*89c0*/  @!P0 BRA `(.L_x_187) ;  /* 0xfffffffc00f08947 */ /* 0x008fea000383ffff */
[----:B------:R-:W-:Y:S05]  /*89d0*/  BRA `(.L_x_188) ;  /* 0xffffffc400707947 */ /* 0x000fea000383ffff */
.L_x_93:
[----:B--2---:R2:W4:Y:S02]  /*89e0*/  SYNCS.PHASECHK.TRANS64.TRYWAIT P0, [R0+URZ+0x140], R2 ;  /* 0x00014002000075a7 */ /* 0x00452400080011ff */
[----:B----4-:R-:W-:Y:S05]  /*89f0*/  @!P0 NANOSLEEP.SYNCS 0x989680 ;  /* 0x009896800000895d */ /* 0x010fea0003900000 */
[----:B------:R-:W4:Y:S02]  /*8a00*/  @!P0 SYNCS.PHASECHK.TRANS64 P0, [R0+URZ+0x140], R2 ;  /* 0x00014002000085a7 */ /* 0x000f2400080010ff */
[----:B----4-:R-:W-:Y:S05]  /*8a10*/  @!P0 BRA `(.L_x_93) ;  /* 0xfffffffc00f08947 */ /* 0x010fea000383ffff */
[----:B------:R-:W-:Y:S05]  /*8a20*/  BRA `(.L_x_189) ;  /* 0xffffffc800547947 */ /* 0x000fea000383ffff */
.L_x_103:
[----:B-1----:R1:W3:Y:S02]  /*8a30*/  SYNCS.PHASECHK.TRANS64.TRYWAIT P1, [R0+URZ+0x100], R3 ;  /* 0x00010003000075a7 */ /* 0x0022e400080211ff */
[----:B---3--:R-:W-:Y:S05]  /*8a40*/  @!P1 NANOSLEEP.SYNCS 0x989680 ;  /* 0x009896800000995d */ /* 0x008fea0003900000 */
[----:B------:R-:W3:Y:S02]  /*8a50*/  @!P1 SYNCS.PHASECHK.TRANS64 P1, [R0+URZ+0x100], R3 ;  /* 0x00010003000095a7 */ /* 0x000ee400080210ff */
[----:B---3--:R-:W-:Y:S05]  /*8a60*/  @!P1 BRA `(.L_x_103) ;  /* 0xfffffffc00f09947 */ /* 0x008fea000383ffff */
[----:B------:R-:W-:Y:S05]  /*8a70*/  BRA `(.L_x_102) ;  /* 0xffffffd400847947 */ /* 0x000fea000383ffff */
.L_x_105:
[----:B-1----:R1:W4:Y:S02]  /*8a80*/  SYNCS.PHASECHK.TRANS64.TRYWAIT P0, [R73+URZ+0x160], R2 ;  /* 0x00016002490075a7 */ /* 0x00232400080011ff */
[----:B----4-:R-:W-:Y:S05]  /*8a90*/  @!P0 NANOSLEEP.SYNCS 0x989680 ;  /* 0x009896800000895d */ /* 0x010fea0003900000 */
[----:B------:R-:W4:Y:S02]  /*8aa0*/  @!P0 SYNCS.PHASECHK.TRANS64 P0, [R73+URZ+0x160], R2 ;  /* 0x00016002490085a7 */ /* 0x000f2400080010ff */
[----:B----4-:R-:W-:Y:S05]  /*8ab0*/  @!P0 BRA `(.L_x_105) ;  /* 0xfffffffc00f08947 */ /* 0x010fea000383ffff */
[----:B------:R-:W-:Y:S05]  /*8ac0*/  BRA `(.L_x_104) ;  /* 0xffffffd400bc7947 */ /* 0x000fea000383ffff */
.L_x_116:
[----:B--2---:R2:W4:Y:S02]  /*8ad0*/  SYNCS.PHASECHK.TRANS64.TRYWAIT P0, [R2+URZ+0x100], R107 ;  /* 0x0001006b020075a7 */ /* 0x00452400080011ff */
[----:B----4-:R-:W-:Y:S05]  /*8ae0*/  @!P0 NANOSLEEP.SYNCS 0x989680 ;  /* 0x009896800000895d */ /* 0x010fea0003900000 */
[----:B------:R-:W4:Y:S02]  /*8af0*/  @!P0 SYNCS.PHASECHK.TRANS64 P0, [R2+URZ+0x100], R107 ;  /* 0x0001006b020085a7 */ /* 0x000f2400080010ff */
[----:B----4-:R-:W-:Y:S05]  /*8b00*/  @!P0 BRA `(.L_x_116) ;  /* 0xfffffffc00f08947 */ /* 0x010fea000383ffff */
[----:B------:R-:W-:Y:S05]  /*8b10*/  BRA `(.L_x_115) ;  /* 0xffffffe000a47947 */ /* 0x000fea000383ffff */
        .weak           $__internal_0_$__cuda_sm10x_tcgen05_guardrail_trap_col_being_dealloced_not_returned_by_alloc
        .type           $__internal_0_$__cuda_sm10x_tcgen05_guardrail_trap_col_being_dealloced_not_returned_by_alloc,@function
        .size           $__internal_0_$__cuda_sm10x_tcgen05_guardrail_trap_col_being_dealloced_not_returned_by_alloc,($__internal_1_$__cuda_sm10x_tcgen05_guardrail_trap_phase_invalid_during_alloc - $__internal_0_$__cuda_sm10x_tcgen05_guardrail_trap_col_being_dealloced_not_returned_by_alloc)
$__internal_0_$__cuda_sm10x_tcgen05_guardrail_trap_col_being_dealloced_not_returned_by_alloc:
[----:B------:R-:W-:Y:S05]  /*8b20*/  BPT.TRAP 0x1 ;  /* 0x000000040000795c */ /* 0x000fea0000300000 */
[----:B------:R-:W-:-:S04]  /*8b30*/  HFMA2 R3, -RZ, RZ, 0, 0 ;  /* 0x00000000ff037431 */ /* 0x000fc800000001ff */
[----:B------:R-:W-:Y:S05]  /*8b40*/  RET.REL.NODEC R2 `(_ZN7cutlass13device_kernelINS_4gemm6kernel13GemmUniversalIN4cute5tupleIJiiiiEEENS1_10collective13CollectiveMmaINS1_35MainloopSm100TmaUmmaWarpSpecializedILi16ELi2ELi4ENS5_IJNS4_1CILi1EEESB_SB_EEEEENS5_IJNSA_ILi128EEENSA_ILi64EEENSA_ILi32EEEEEENS_6half_tENS5_IJSB_llEEESI_NS5_IJlSB_lEEENS4_8TiledMMAINS4_8MMA_AtomIJNS4_20SM100_MMA_F16BF16_SSISI_SI_fLi128ELi64ELNS4_4UMMA5MajorE1ELSP_0ELNSO_7ScaleInE0ELSQ_0EEEEEENS4_6LayoutISC_NS5_IJNSA_ILi0EEESU_SU_EEEEENS5_IJNS4_10UnderscoreESX_SX_EEEEENS4_13SM90_TMA_LOADENS4_14ComposedLayoutINS4_7SwizzleILi3ELi4ELi3EEENS4_18smem_ptr_flag_bitsILi16EEENST_INS5_IJSF_NSA_ILi8EEEEEENS5_IJSB_SF_EEEEEEEvNS4_8identityES10_NS11_INS12_ILi2ELi4ELi3EEES15_NST_INS5_IJS16_SG_EEENS5_IJSG_SB_EEEEEEEvS1B_EENS_8epilogue10collective18CollectiveEpilogueINS1I_23Sm100TmaWarpSpecializedILi3ELi2ELi32ELb1ELb0EEEJSH_NS5_IJNST_ISE_SB_EENST_ISG_SB_EEEEESI_SK_SI_SK_NS1I_6fusion15FusionCallbacksIS1M_NS1Q_17LinearCombinationISI_fSI_fLNS_15FloatRoundStyleE2EEESH_S1P_JEEENS4_5SM1004TMEM4LOAD26SM100_TMEM_LOAD_32dp32b32xES10_S1G_NS4_39AutoVectorizingCopyWithAssumedAlignmentILi128EEENS4_14SM90_TMA_STOREES1G_S21_S21_EEEvvEEEEvNT_6ParamsE) ;  /* 0xffffff74022c7950 */ /* 0x000fea0003c3ffff */
        .weak           $__internal_1_$__cuda_sm10x_tcgen05_guardrail_trap_phase_invalid_during_alloc
        .type           $__internal_1_$__cuda_sm10x_tcgen05_guardrail_trap_phase_invalid_during_alloc,@function
        .size           $__internal_1_$__cuda_sm10x_tcgen05_guardrail_trap_phase_invalid_during_alloc,($__internal_2_$__cuda_sm10x_tcgen05_guardrail_trap_unallocated_columns_being_dealloced - $__internal_1_$__cuda_sm10x_tcgen05_guardrail_trap_phase_invalid_during_alloc)
$__internal_1_$__cuda_sm10x_tcgen05_guardrail_trap_phase_invalid_during_alloc:
[----:B------:R-:W-:Y:S05]  /*8b50*/  BPT.TRAP 0x1 ;  /* 0x000000040000795c */ /* 0x000fea0000300000 */
[----:B------:R-:W-:-:S04]  /*8b60*/  MOV R3, 0x0 ;  /* 0x0000000000037802 */ /* 0x000fc80000000f00 */
[----:B------:R-:W-:Y:S05]  /*8b70*/  RET.REL.NODEC R2 `(_ZN7cutlass13device_kernelINS_4gemm6kernel13GemmUniversalIN4cute5tupleIJiiiiEEENS1_10collective13CollectiveMmaINS1_35MainloopSm100TmaUmmaWarpSpecializedILi16ELi2ELi4ENS5_IJNS4_1CILi1EEESB_SB_EEEEENS5_IJNSA_ILi128EEENSA_ILi64EEENSA_ILi32EEEEEENS_6half_tENS5_IJSB_llEEESI_NS5_IJlSB_lEEENS4_8TiledMMAINS4_8MMA_AtomIJNS4_20SM100_MMA_F16BF16_SSISI_SI_fLi128ELi64ELNS4_4UMMA5MajorE1ELSP_0ELNSO_7ScaleInE0ELSQ_0EEEEEENS4_6LayoutISC_NS5_IJNSA_ILi0EEESU_SU_EEEEENS5_IJNS4_10UnderscoreESX_SX_EEEEENS4_13SM90_TMA_LOADENS4_14ComposedLayoutINS4_7SwizzleILi3ELi4ELi3EEENS4_18smem_ptr_flag_bitsILi16EEENST_INS5_IJSF_NSA_ILi8EEEEEENS5_IJSB_SF_EEEEEEEvNS4_8identityES10_NS11_INS12_ILi2ELi4ELi3EEES15_NST_INS5_IJS16_SG_EEENS5_IJSG_SB_EEEEEEEvS1B_EENS_8epilogue10collective18CollectiveEpilogueINS1I_23Sm100TmaWarpSpecializedILi3ELi2ELi32ELb1ELb0EEEJSH_NS5_IJNST_ISE_SB_EENST_ISG_SB_EEEEESI_SK_SI_SK_NS1I_6fusion15FusionCallbacksIS1M_NS1Q_17LinearCombinationISI_fSI_fLNS_15FloatRoundStyleE2EEESH_S1P_JEEENS4_5SM1004TMEM4LOAD26SM100_TMEM_LOAD_32dp32b32xES10_S1G_NS4_39AutoVectorizingCopyWithAssumedAlignmentILi128EEENS4_14SM90_TMA_STOREES1G_S21_S21_EEEvvEEEEvNT_6ParamsE) ;  /* 0xffffff7402207950 */ /* 0x000fea0003c3ffff */
        .weak           $__internal_2_$__cuda_sm10x_tcgen05_guardrail_trap_unallocated_columns_being_dealloced
        .type           $__internal_2_$__cuda_sm10x_tcgen05_guardrail_trap_unallocated_columns_being_dealloced,@function
        .size           $__internal_2_$__cuda_sm10x_tcgen05_guardrail_trap_unallocated_columns_being_dealloced,(.L_x_191 - $__internal_2_$__cuda_sm10x_tcgen05_guardrail_trap_unallocated_columns_being_dealloced)
$__internal_2_$__cuda_sm10x_tcgen05_guardrail_trap_unallocated_columns_being_dealloced:
[----:B------:R-:W-:Y:S05]  /*8b80*/  BPT.TRAP 0x1 ;  /* 0x000000040000795c */ /* 0x000fea0000300000 */
[----:B------:R-:W-:-:S04]  /*8b90*/  HFMA2 R3, -RZ, RZ, 0, 0 ;  /* 0x00000000ff037431 */ /* 0x000fc800000001ff */
[----:B------:R-:W-:Y:S05]  /*8ba0*/  RET.REL.NODEC R2 `(_ZN7cutlass13device_kernelINS_4gemm6kernel13GemmUniversalIN4cute5tupleIJiiiiEEENS1_10collective13CollectiveMmaINS1_35MainloopSm100TmaUmmaWarpSpecializedILi16ELi2ELi4ENS5_IJNS4_1CILi1EEESB_SB_EEEEENS5_IJNSA_ILi128EEENSA_ILi64EEENSA_ILi32EEEEEENS_6half_tENS5_IJSB_llEEESI_NS5_IJlSB_lEEENS4_8TiledMMAINS4_8MMA_AtomIJNS4_20SM100_MMA_F16BF16_SSISI_SI_fLi128ELi64ELNS4_4UMMA5MajorE1ELSP_0ELNSO_7ScaleInE0ELSQ_0EEEEEENS4_6LayoutISC_NS5_IJNSA_ILi0EEESU_SU_EEEEENS5_IJNS4_10UnderscoreESX_SX_EEEEENS4_13SM90_TMA_LOADENS4_14ComposedLayoutINS4_7SwizzleILi3ELi4ELi3EEENS4_18smem_ptr_flag_bitsILi16EEENST_INS5_IJSF_NSA_ILi8EEEEEENS5_IJSB_SF_EEEEEEEvNS4_8identityES10_NS11_INS12_ILi2ELi4ELi3EEES15_NST_INS5_IJS16_SG_EEENS5_IJSG_SB_EEEEEEEvS1B_EENS_8epilogue10collective18CollectiveEpilogueINS1I_23Sm100TmaWarpSpecializedILi3ELi2ELi32ELb1ELb0EEEJSH_NS5_IJNST_ISE_SB_EENST_ISG_SB_EEEEESI_SK_SI_SK_NS1I_6fusion15FusionCallbacksIS1M_NS1Q_17LinearCombinationISI_fSI_fLNS_15FloatRoundStyleE2EEESH_S1P_JEEENS4_5SM1004TMEM4LOAD26SM100_TMEM_LOAD_32dp32b32xES10_S1G_NS4_39AutoVectorizingCopyWithAssumedAlignmentILi128EEENS4_14SM90_TMA_STOREES1G_S21_S21_EEEvvEEEEvNT_6ParamsE) ;  /* 0xffffff7402147950 */ /* 0x000fea0003c3ffff */
.L_x_190:
[----:B------:R-:W-:-:S00]  /*8bb0*/  BRA `(.L_x_190) ;  /* 0xfffffffc00fc7947 */ /* 0x000fc0000383ffff */
[----:B------:R-:W-:-:S00]  /*8bc0*/  NOP ;  /* 0x0000000000007918 */ /* 0x000fc00000000000 */
        /* <DEDUP_REMOVED lines=11> */
.L_x_191:


//--------------------- .nv.global.init           --------------------------
	.section	.nv.global.init,"aw",@progbits
.nv.global.init:
	.type		$str$27,@object
	.size		$str$27,($str$28 - $str$27)
$str$27:
        /*0000*/ 	.byte	0x28, 0x61, 0x64, 0x64, 0x72, 0x65, 0x73, 0x73, 0x20, 0x26, 0x20, 0x6d, 0x61, 0x73, 0x6b, 0x29
        /*0010*/ 	.byte	0x20, 0x3d, 0x3d, 0x20, 0x30, 0x00
	.type		$str$28,@object
	.size		$str$28,($str$26 - $str$28)
$str$28:
        /*0016*/ 	.byte	0x2f, 0x74, 0x6d, 0x70, 0x2f, 0x63, 0x75, 0x74, 0x6c, 0x61, 0x73, 0x73, 0x5f, 0x73, 0x77, 0x65
        /*0026*/ 	.byte	0x65, 0x70, 0x5f, 0x73, 0x72, 0x63, 0x2f, 0x69, 0x6e, 0x63, 0x6c, 0x75, 0x64, 0x65, 0x2f, 0x63
        /*0036*/ 	.byte	0x75, 0x74, 0x65, 0x2f, 0x70, 0x6f, 0x69, 0x6e, 0x74, 0x65, 0x72, 0x5f, 0x66, 0x6c, 0x61, 0x67
        /*0046*/ 	.byte	0x67, 0x65, 0x64, 0x2e, 0x68, 0x70, 0x70, 0x00
	.type		$str$26,@object
	.size		$str$26,($str$25 - $str$26)
$str$26:
        /*004e*/ 	.byte	0x2f, 0x74, 0x6d, 0x70, 0x2f, 0x63, 0x75, 0x74, 0x6c, 0x61, 0x73, 0x73, 0x5f, 0x73, 0x77, 0x65
        /*005e*/ 	.byte	0x65, 0x70, 0x5f, 0x73, 0x72, 0x63, 0x2f, 0x69, 0x6e, 0x63, 0x6c, 0x75, 0x64, 0x65, 0x2f, 0x63
        /*006e*/ 	.byte	0x75, 0x74, 0x65, 0x2f, 0x61, 0x74, 0x6f, 0x6d, 0x2f, 0x63, 0x6f, 0x70, 0x79, 0x5f, 0x74, 0x72
        /*007e*/ 	.byte	0x61, 0x69, 0x74, 0x73, 0x5f, 0x73, 0x6d, 0x31, 0x30, 0x30, 0x2e, 0x68, 0x70, 0x70, 0x00
	.type		$str$25,@object
	.size		$str$25,(__unnamed_1 - $str$25)
$str$25:
        /*008d*/ 	.byte	0x28, 0x28, 0x75, 0x69, 0x6e, 0x74, 0x33, 0x32, 0x5f, 0x74, 0x28, 0x74, 0x68, 0x72, 0x65, 0x61
        /*009d*/ 	.byte	0x64, 0x49, 0x64, 0x78, 0x2e, 0x78, 0x29, 0x20, 0x2f, 0x20, 0x33, 0x32, 0x29, 0x20, 0x25, 0x20
        /*00ad*/ 	.byte	0x34, 0x29, 0x20, 0x3d, 0x3d, 0x20, 0x28, 0x28, 0x28, 0x74, 0x6d, 0x65, 0x6d, 0x5f, 0x61, 0x64
        /*00bd*/ 	.byte	0x64, 0x72, 0x20, 0x3e, 0x3e, 0x20, 0x31, 0x36, 0x29, 0x20, 0x2f, 0x20, 0x33, 0x32, 0x29, 0x20
        /*00cd*/ 	.byte	0x25, 0x20, 0x34, 0x29, 0x00
	.type		__unnamed_1,@object
	.size		__unnamed_1,(__unnamed_2 - __unnamed_1)
__unnamed_1:
        /*00d2*/ 	.byte	0x61, 0x75, 0x74, 0x6f, 0x20, 0x63, 0x75, 0x74, 0x65, 0x3a, 0x3a, 0x61, 0x73, 0x5f, 0x70, 0x6f
        /* <DEDUP_REMOVED lines=24> */
        /*0262*/ 	.byte	0x3e, 0x3e, 0x3e, 0x3e, 0x5d, 0x00
	.type		__unnamed_2,@object
	.size		__unnamed_2,(.L_2 - __unnamed_2)
__unnamed_2:
        /* <DEDUP_REMOVED lines=42> */
        /*0508*/ 	.byte	0x3e, 0x3e, 0x5d, 0x00
.L_2:


//--------------------- .nv.shared._ZN7cutlass13device_kernelINS_4gemm6kernel13GemmUniversalIN4cute5tupleIJiiiiEEENS1_10collective13CollectiveMmaINS1_35MainloopSm100TmaUmmaWarpSpecializedILi16ELi2ELi4ENS5_IJNS4_1CILi1EEESB_SB_EEEEENS5_IJNSA_ILi128EEENSA_ILi64EEENSA_ILi32EEEEEENS_6half_tENS5_IJSB_llEEESI_NS5_IJlSB_lEEENS4_8TiledMMAINS4_8MMA_AtomIJNS4_20SM100_MMA_F16BF16_SSISI_SI_fLi128ELi64ELNS4_4UMMA5MajorE1ELSP_0ELNSO_7ScaleInE0ELSQ_0EEEEEENS4_6LayoutISC_NS5_IJNSA_ILi0EEESU_SU_EEEEENS5_IJNS4_10UnderscoreESX_SX_EEEEENS4_13SM90_TMA_LOADENS4_14ComposedLayoutINS4_7SwizzleILi3ELi4ELi3EEENS4_18smem_ptr_flag_bitsILi16EEENST_INS5_IJSF_NSA_ILi8EEEEEENS5_IJSB_SF_EEEEEEEvNS4_8identityES10_NS11_INS12_ILi2ELi4ELi3EEES15_NST_INS5_IJS16_SG_EEENS5_IJSG_SB_EEEEEEEvS1B_EENS_8epilogue10collective18CollectiveEpilogueINS1I_23Sm100TmaWarpSpecializedILi3ELi2ELi32ELb1ELb0EEEJSH_NS5_IJNST_ISE_SB_EENST_ISG_SB_EEEEESI_SK_SI_SK_NS1I_6fusion15FusionCallbacksIS1M_NS1Q_17LinearCombinationISI_fSI_fLNS_15FloatRoundStyleE2EEESH_S1P_JEEENS4_5SM1004TMEM4LOAD26SM100_TMEM_LOAD_32dp32b32xES10_S1G_NS4_39AutoVectorizingCopyWithAssumedAlignmentILi128EEENS4_14SM90_TMA_STOREES1G_S21_S21_EEEvvEEEEvNT_6ParamsE --------------------------
	.section	.nv.shared._ZN7cutlass13device_kernelINS_4gemm6kernel13GemmUniversalIN4cute5tupleIJiiiiEEENS1_10collective13CollectiveMmaINS1_35MainloopSm100TmaUmmaWarpSpecializedILi16ELi2ELi4ENS5_IJNS4_1CILi1EEESB_SB_EEEEENS5_IJNSA_ILi128EEENSA_ILi64EEENSA_ILi32EEEEEENS_6half_tENS5_IJSB_llEEESI_NS5_IJlSB_lEEENS4_8TiledMMAINS4_8MMA_AtomIJNS4_20SM100_MMA_F16BF16_SSISI_SI_fLi128ELi64ELNS4_4UMMA5MajorE1ELSP_0ELNSO_7ScaleInE0ELSQ_0EEEEEENS4_6LayoutISC_NS5_IJNSA_ILi0EEESU_SU_EEEEENS5_IJNS4_10UnderscoreESX_SX_EEEEENS4_13SM90_TMA_LOADENS4_14ComposedLayoutINS4_7SwizzleILi3ELi4ELi3EEENS4_18smem_ptr_flag_bitsILi16EEENST_INS5_IJSF_NSA_ILi8EEEEEENS5_IJSB_SF_EEEEEEEvNS4_8identityES10_NS11_INS12_ILi2ELi4ELi3EEES15_NST_INS5_IJS16_SG_EEENS5_IJSG_SB_EEEEEEEvS1B_EENS_8epilogue10collective18CollectiveEpilogueINS1I_23Sm100TmaWarpSpecializedILi3ELi2ELi32ELb1ELb0EEEJSH_NS5_IJNST_ISE_SB_EENST_ISG_SB_EEEEESI_SK_SI_SK_NS1I_6fusion15FusionCallbacksIS1M_NS1Q_17LinearCombinationISI_fSI_fLNS_15FloatRoundStyleE2EEESH_S1P_JEEENS4_5SM1004TMEM4LOAD26SM100_TMEM_LOAD_32dp32b32xES10_S1G_NS4_39AutoVectorizingCopyWithAssumedAlignmentILi128EEENS4_14SM90_TMA_STOREES1G_S21_S21_EEEvvEEEEvNT_6ParamsE,"aw",@nobits
	.sectionflags	@""
	.align	16
	.zero		1024


//--------------------- .nv.shared.reserved.0     --------------------------
	.section	.nv.shared.reserved.0,"aw",@nobits
	.weak		__nv_reservedSMEM_offset_0_alias
	.size		__nv_reservedSMEM_offset_0_alias, 0, 64
	.other		__nv_reservedSMEM_offset_0_alias,@"STO_CUDA_RESERVED_SHARED STV_DEFAULT"
__nv_reservedSMEM_offset_0_alias:
	.zero		0
.nv.shared.reserved.0:
	.zero		64
	.weak		__nv_reservedSMEM_tcgen05_partition
	.type		__nv_reservedSMEM_tcgen05_partition,@object
	.size		__nv_reservedSMEM_tcgen05_partition,(.L_0 - __nv_reservedSMEM_tcgen05_partition)
__nv_reservedSMEM_tcgen05_partition:
	.zero		32
.L_0:


//--------------------- .nv.global                --------------------------
	.section	.nv.global,"aw",@nobits
.nv.global:
	.type		_ZN40_INTERNAL_2abe89ca_4_k_cu_18941e51_371194cute1_E,@object
	.size		_ZN40_INTERNAL_2abe89ca_4_k_cu_18941e51_371194cute1_E,(_ZN40_INTERNAL_2abe89ca_4_k_cu_18941e51_371194cuda3std3__45__cpo6cbeginE - _ZN40_INTERNAL_2abe89ca_4_k_cu_18941e51_371194cute1_E)
_ZN40_INTERNAL_2abe89ca_4_k_cu_18941e51_371194cute1_E:
	.zero		1
	.type		_ZN40_INTERNAL_2abe89ca_4_k_cu_18941e51_371194cuda3std3__45__cpo6cbeginE,@object
	.size		_ZN40_INTERNAL_2abe89ca_4_k_cu_18941e51_371194cuda3std3__45__cpo6cbeginE,(_ZN40_INTERNAL_2abe89ca_4_k_cu_18941e51_371194cuda3std3__48in_placeE - _ZN40_INTERNAL_2abe89ca_4_k_cu_18941e51_371194cuda3std3__45__cpo6cbeginE)
_ZN40_INTERNAL_2abe89ca_4_k_cu_18941e51_371194cuda3std3__45__cpo6cbeginE:
	.zero		1
	.type		_ZN40_INTERNAL_2abe89ca_4_k_cu_18941e51_371194cuda3std3__48in_placeE,@object
	.size		_ZN40_INTERNAL_2abe89ca_4_k_cu_18941e51_371194cuda3std3__48in_placeE,(_ZN40_INTERNAL_2abe89ca_4_k_cu_18941e51_371194cuda3std6ranges3__45__cpo9iter_moveE - _ZN40_INTERNAL_2abe89ca_4_k_cu_18941e51_371194cuda3std3__48in_placeE)
_ZN40_INTERNAL_2abe89ca_4_k_cu_18941e51_371194cuda3std3__48in_placeE:
	.zero		1
	.type		_ZN40_INTERNAL_2abe89ca_4_k_cu_18941e51_371194cuda3std6ranges3__45__cpo9iter_moveE,@object
	.size		_ZN40_INTERNAL_2abe89ca_4_k_cu_18941e51_371194cuda3std6ranges3__45__cpo9iter_moveE,(_ZN40_INTERNAL_2abe89ca_4_k_cu_18941e51_371194cuda3std3__45__cpo5beginE - _ZN40_INTERNAL_2abe89ca_4_k_cu_18941e51_371194cuda3std6ranges3__45__cpo9iter_moveE)
_ZN40_INTERNAL_2abe89ca_4_k_cu_18941e51_371194cuda3std6ranges3__45__cpo9iter_moveE:
	.zero		1
	.type		_ZN40_INTERNAL_2abe89ca_4_k_cu_18941e51_371194cuda3std3__45__cpo5beginE,@object
	.size		_ZN40_INTERNAL_2abe89ca_4_k_cu_18941e51_371194cuda3std3__45__cpo5beginE,(_ZN40_INTERNAL_2abe89ca_4_k_cu_18941e51_371194cuda3std3__442_GLOBAL__N__2abe89ca_4_k_cu_18941e51_371196ignoreE - _ZN40_INTERNAL_2abe89ca_4_k_cu_18941e51_371194cuda3std3__45__cpo5beginE)
_ZN40_INTERNAL_2abe89ca_4_k_cu_18941e51_371194cuda3std3__45__cpo5beginE:
	.zero		1
	.type		_ZN40_INTERNAL_2abe89ca_4_k_cu_18941e51_371194cuda3std3__442_GLOBAL__N__2abe89ca_4_k_cu_18941e51_371196ignoreE,@object
	.size		_ZN40_INTERNAL_2abe89ca_4_k_cu_18941e51_371194cuda3std3__442_GLOBAL__N__2abe89ca_4_k_cu_18941e51_371196ignoreE,(_ZN40_INTERNAL_2abe89ca_4_k_cu_18941e51_371194cute7productE - _ZN40_INTERNAL_2abe89ca_4_k_cu_18941e51_371194cuda3std3__442_GLOBAL__N__2abe89ca_4_k_cu_18941e51_371196ignoreE)
_ZN40_INTERNAL_2abe89ca_4_k_cu_18941e51_371194cuda3std3__442_GLOBAL__N__2abe89ca_4_k_cu_18941e51_371196ignoreE:
	.zero		1
	.type		_ZN40_INTERNAL_2abe89ca_4_k_cu_18941e51_371194cute7productE,@object
	.size		_ZN40_INTERNAL_2abe89ca_4_k_cu_18941e51_371194cute7productE,(_ZN40_INTERNAL_2abe89ca_4_k_cu_18941e51_371194cuda3std3__45__cpo3endE - _ZN40_INTERNAL_2abe89ca_4_k_cu_18941e51_371194cute7productE)
_ZN40_INTERNAL_2abe89ca_4_k_cu_18941e51_371194cute7productE:
	.zero		1
	.type		_ZN40_INTERNAL_2abe89ca_4_k_cu_18941e51_371194cuda3std3__45__cpo3endE,@object
	.size		_ZN40_INTERNAL_2abe89ca_4_k_cu_18941e51_371194cuda3std3__45__cpo3endE,(_ZN40_INTERNAL_2abe89ca_4_k_cu_18941e51_371194cuda3std3__419piecewise_constructE - _ZN40_INTERNAL_2abe89ca_4_k_cu_18941e51_371194cuda3std3__45__cpo3endE)
_ZN40_INTERNAL_2abe89ca_4_k_cu_18941e51_371194cuda3std3__45__cpo3endE:
	.zero		1
	.type		_ZN40_INTERNAL_2abe89ca_4_k_cu_18941e51_371194cuda3std3__419piecewise_constructE,@object
	.size		_ZN40_INTERNAL_2abe89ca_4_k_cu_18941e51_371194cuda3std3__419piecewise_constructE,(_ZN40_INTERNAL_2abe89ca_4_k_cu_18941e51_371194cuda3std3__45__cpo4cendE - _ZN40_INTERNAL_2abe89ca_4_k_cu_18941e51_371194cuda3std3__419piecewise_constructE)
_ZN40_INTERNAL_2abe89ca_4_k_cu_18941e51_371194cuda3std3__419piecewise_constructE:
	.zero		1
	.type		_ZN40_INTERNAL_2abe89ca_4_k_cu_18941e51_371194cuda3std3__45__cpo4cendE,@object
	.size		_ZN40_INTERNAL_2abe89ca_4_k_cu_18941e51_371194cuda3std3__45__cpo4cendE,(_ZN40_INTERNAL_2abe89ca_4_k_cu_18941e51_371194cuda3std6ranges3__45__cpo4swapE - _ZN40_INTERNAL_2abe89ca_4_k_cu_18941e51_371194cuda3std3__45__cpo4cendE)
_ZN40_INTERNAL_2abe89ca_4_k_cu_18941e51_371194cuda3std3__45__cpo4cendE:
	.zero		1
	.type		_ZN40_INTERNAL_2abe89ca_4_k_cu_18941e51_371194cuda3std6ranges3__45__cpo4swapE,@object
	.size		_ZN40_INTERNAL_2abe89ca_4_k_cu_18941e51_371194cuda3std6ranges3__45__cpo4swapE,(.L_10 - _ZN40_INTERNAL_2abe89ca_4_k_cu_18941e51_371194cuda3std6ranges3__45__cpo4swapE)
_ZN40_INTERNAL_2abe89ca_4_k_cu_18941e51_371194cuda3std6ranges3__45__cpo4swapE:
	.zero		1
.L_10:


//--------------------- .nv.constant0._ZN7cutlass13device_kernelINS_4gemm6kernel13GemmUniversalIN4cute5tupleIJiiiiEEENS1_10collective13CollectiveMmaINS1_35MainloopSm100TmaUmmaWarpSpecializedILi16ELi2ELi4ENS5_IJNS4_1CILi1EEESB_SB_EEEEENS5_IJNSA_ILi128EEENSA_ILi64EEENSA_ILi32EEEEEENS_6half_tENS5_IJSB_llEEESI_NS5_IJlSB_lEEENS4_8TiledMMAINS4_8MMA_AtomIJNS4_20SM100_MMA_F16BF16_SSISI_SI_fLi128ELi64ELNS4_4UMMA5MajorE1ELSP_0ELNSO_7ScaleInE0ELSQ_0EEEEEENS4_6LayoutISC_NS5_IJNSA_ILi0EEESU_SU_EEEEENS5_IJNS4_10UnderscoreESX_SX_EEEEENS4_13SM90_TMA_LOADENS4_14ComposedLayoutINS4_7SwizzleILi3ELi4ELi3EEENS4_18smem_ptr_flag_bitsILi16EEENST_INS5_IJSF_NSA_ILi8EEEEEENS5_IJSB_SF_EEEEEEEvNS4_8identityES10_NS11_INS12_ILi2ELi4ELi3EEES15_NST_INS5_IJS16_SG_EEENS5_IJSG_SB_EEEEEEEvS1B_EENS_8epilogue10collective18CollectiveEpilogueINS1I_23Sm100TmaWarpSpecializedILi3ELi2ELi32ELb1ELb0EEEJSH_NS5_IJNST_ISE_SB_EENST_ISG_SB_EEEEESI_SK_SI_SK_NS1I_6fusion15FusionCallbacksIS1M_NS1Q_17LinearCombinationISI_fSI_fLNS_15FloatRoundStyleE2EEESH_S1P_JEEENS4_5SM1004TMEM4LOAD26SM100_TMEM_LOAD_32dp32b32xES10_S1G_NS4_39AutoVectorizingCopyWithAssumedAlignmentILi128EEENS4_14SM90_TMA_STOREES1G_S21_S21_EEEvvEEEEvNT_6ParamsE --------------------------
	.section	.nv.constant0._ZN7cutlass13device_kernelINS_4gemm6kernel13GemmUniversalIN4cute5tupleIJiiiiEEENS1_10collective13CollectiveMmaINS1_35MainloopSm100TmaUmmaWarpSpecializedILi16ELi2ELi4ENS5_IJNS4_1CILi1EEESB_SB_EEEEENS5_IJNSA_ILi128EEENSA_ILi64EEENSA_ILi32EEEEEENS_6half_tENS5_IJSB_llEEESI_NS5_IJlSB_lEEENS4_8TiledMMAINS4_8MMA_AtomIJNS4_20SM100_MMA_F16BF16_SSISI_SI_fLi128ELi64ELNS4_4UMMA5MajorE1ELSP_0ELNSO_7ScaleInE0ELSQ_0EEEEEENS4_6LayoutISC_NS5_IJNSA_ILi0EEESU_SU_EEEEENS5_IJNS4_10UnderscoreESX_SX_EEEEENS4_13SM90_TMA_LOADENS4_14ComposedLayoutINS4_7SwizzleILi3ELi4ELi3EEENS4_18smem_ptr_flag_bitsILi16EEENST_INS5_IJSF_NSA_ILi8EEEEEENS5_IJSB_SF_EEEEEEEvNS4_8identityES10_NS11_INS12_ILi2ELi4ELi3EEES15_NST_INS5_IJS16_SG_EEENS5_IJSG_SB_EEEEEEEvS1B_EENS_8epilogue10collective18CollectiveEpilogueINS1I_23Sm100TmaWarpSpecializedILi3ELi2ELi32ELb1ELb0EEEJSH_NS5_IJNST_ISE_SB_EENST_ISG_SB_EEEEESI_SK_SI_SK_NS1I_6fusion15FusionCallbacksIS1M_NS1Q_17LinearCombinationISI_fSI_fLNS_15FloatRoundStyleE2EEESH_S1P_JEEENS4_5SM1004TMEM4LOAD26SM100_TMEM_LOAD_32dp32b32xES10_S1G_NS4_39AutoVectorizingCopyWithAssumedAlignmentILi128EEENS4_14SM90_TMA_STOREES1G_S21_S21_EEEvvEEEEvNT_6ParamsE,"a",@progbits
	.sectionflags	@""
	.align	4
.nv.constant0._ZN7cutlass13device_kernelINS_4gemm6kernel13GemmUniversalIN4cute5tupleIJiiiiEEENS1_10collective13CollectiveMmaINS1_35MainloopSm100TmaUmmaWarpSpecializedILi16ELi2ELi4ENS5_IJNS4_1CILi1EEESB_SB_EEEEENS5_IJNSA_ILi128EEENSA_ILi64EEENSA_ILi32EEEEEENS_6half_tENS5_IJSB_llEEESI_NS5_IJlSB_lEEENS4_8TiledMMAINS4_8MMA_AtomIJNS4_20SM100_MMA_F16BF16_SSISI_SI_fLi128ELi64ELNS4_4UMMA5MajorE1ELSP_0ELNSO_7ScaleInE0ELSQ_0EEEEEENS4_6LayoutISC_NS5_IJNSA_ILi0EEESU_SU_EEEEENS5_IJNS4_10UnderscoreESX_SX_EEEEENS4_13SM90_TMA_LOADENS4_14ComposedLayoutINS4_7SwizzleILi3ELi4ELi3EEENS4_18smem_ptr_flag_bitsILi16EEENST_INS5_IJSF_NSA_ILi8EEEEEENS5_IJSB_SF_EEEEEEEvNS4_8identityES10_NS11_INS12_ILi2ELi4ELi3EEES15_NST_INS5_IJS16_SG_EEENS5_IJSG_SB_EEEEEEEvS1B_EENS_8epilogue10collective18CollectiveEpilogueINS1I_23Sm100TmaWarpSpecializedILi3ELi2ELi32ELb1ELb0EEEJSH_NS5_IJNST_ISE_SB_EENST_ISG_SB_EEEEESI_SK_SI_SK_NS1I_6fusion15FusionCallbacksIS1M_NS1Q_17LinearCombinationISI_fSI_fLNS_15FloatRoundStyleE2EEESH_S1P_JEEENS4_5SM1004TMEM4LOAD26SM100_TMEM_LOAD_32dp32b32xES10_S1G_NS4_39AutoVectorizingCopyWithAssumedAlignmentILi128EEENS4_14SM90_TMA_STOREES1G_S21_S21_EEEvvEEEEvNT_6ParamsE:
	.zero		2944


//--------------------- SYMBOLS --------------------------

	.type		.nv.reservedSmem.offset0,@object
	.size		.nv.reservedSmem.offset0,0x4
	.type		.nv.reservedSmem.cap,@object
	.size		.nv.reservedSmem.cap,0x4
	.type		__assertfail,@function
